//
// Generated by NVIDIA NVVM Compiler
//
// Compiler Build ID: CL-36424714
// Cuda compilation tools, release 13.0, V13.0.88
// Based on NVVM 20.0.0
//

.version 9.0
.target sm_100
.address_size 64

	// .globl	_ZN3cub18CUB_300001_SM_10006detail11EmptyKernelIvEEvv
// _ZZN3cub18CUB_300001_SM_10006detail11scan_by_key21DeviceScanByKeyKernelINS2_10policy_hubIPiii9CustomMinE10Policy1000ES5_S5_S5_NS0_24ReduceByKeyScanTileStateIiiLb1EEE11CustomEqualS6_NS0_8NullTypeEjiiEEvT0_PT9_T1_T2_T3_iT4_T5_T6_T7_E12temp_storage has been demoted
.global .align 1 .b8 _ZN34_INTERNAL_581bd51d_4_k_cu__Z4testv4cuda3std3__45__cpo5beginE[1];
.global .align 1 .b8 _ZN34_INTERNAL_581bd51d_4_k_cu__Z4testv4cuda3std3__45__cpo3endE[1];
.global .align 1 .b8 _ZN34_INTERNAL_581bd51d_4_k_cu__Z4testv4cuda3std3__45__cpo6cbeginE[1];
.global .align 1 .b8 _ZN34_INTERNAL_581bd51d_4_k_cu__Z4testv4cuda3std3__45__cpo4cendE[1];
.global .align 1 .b8 _ZN34_INTERNAL_581bd51d_4_k_cu__Z4testv4cuda3std3__45__cpo6rbeginE[1];
.global .align 1 .b8 _ZN34_INTERNAL_581bd51d_4_k_cu__Z4testv4cuda3std3__45__cpo4rendE[1];
.global .align 1 .b8 _ZN34_INTERNAL_581bd51d_4_k_cu__Z4testv4cuda3std3__45__cpo7crbeginE[1];
.global .align 1 .b8 _ZN34_INTERNAL_581bd51d_4_k_cu__Z4testv4cuda3std3__45__cpo5crendE[1];
.global .align 1 .b8 _ZN34_INTERNAL_581bd51d_4_k_cu__Z4testv4cuda3std3__436_GLOBAL__N__581bd51d_4_k_cu__Z4testv6ignoreE[1];
.global .align 1 .b8 _ZN34_INTERNAL_581bd51d_4_k_cu__Z4testv4cuda3std3__419piecewise_constructE[1];
.global .align 1 .b8 _ZN34_INTERNAL_581bd51d_4_k_cu__Z4testv4cuda3std3__48in_placeE[1];
.global .align 1 .b8 _ZN34_INTERNAL_581bd51d_4_k_cu__Z4testv4cuda3std3__420unreachable_sentinelE[1];
.global .align 1 .b8 _ZN34_INTERNAL_581bd51d_4_k_cu__Z4testv4cuda3std3__47nulloptE[1];
.global .align 1 .b8 _ZN34_INTERNAL_581bd51d_4_k_cu__Z4testv4cuda3std3__48unexpectE[1];
.global .align 1 .b8 _ZN34_INTERNAL_581bd51d_4_k_cu__Z4testv4cuda3std6ranges3__45__cpo4swapE[1];
.global .align 1 .b8 _ZN34_INTERNAL_581bd51d_4_k_cu__Z4testv4cuda3std6ranges3__45__cpo9iter_moveE[1];
.global .align 1 .b8 _ZN34_INTERNAL_581bd51d_4_k_cu__Z4testv4cuda3std6ranges3__45__cpo5beginE[1];
.global .align 1 .b8 _ZN34_INTERNAL_581bd51d_4_k_cu__Z4testv4cuda3std6ranges3__45__cpo3endE[1];
.global .align 1 .b8 _ZN34_INTERNAL_581bd51d_4_k_cu__Z4testv4cuda3std6ranges3__45__cpo6cbeginE[1];
.global .align 1 .b8 _ZN34_INTERNAL_581bd51d_4_k_cu__Z4testv4cuda3std6ranges3__45__cpo4cendE[1];
.global .align 1 .b8 _ZN34_INTERNAL_581bd51d_4_k_cu__Z4testv4cuda3std6ranges3__45__cpo7advanceE[1];
.global .align 1 .b8 _ZN34_INTERNAL_581bd51d_4_k_cu__Z4testv4cuda3std6ranges3__45__cpo9iter_swapE[1];
.global .align 1 .b8 _ZN34_INTERNAL_581bd51d_4_k_cu__Z4testv4cuda3std6ranges3__45__cpo4nextE[1];
.global .align 1 .b8 _ZN34_INTERNAL_581bd51d_4_k_cu__Z4testv4cuda3std6ranges3__45__cpo4prevE[1];
.global .align 1 .b8 _ZN34_INTERNAL_581bd51d_4_k_cu__Z4testv4cuda3std6ranges3__45__cpo4dataE[1];
.global .align 1 .b8 _ZN34_INTERNAL_581bd51d_4_k_cu__Z4testv4cuda3std6ranges3__45__cpo5cdataE[1];
.global .align 1 .b8 _ZN34_INTERNAL_581bd51d_4_k_cu__Z4testv4cuda3std6ranges3__45__cpo4sizeE[1];
.global .align 1 .b8 _ZN34_INTERNAL_581bd51d_4_k_cu__Z4testv4cuda3std6ranges3__45__cpo5ssizeE[1];
.global .align 1 .b8 _ZN34_INTERNAL_581bd51d_4_k_cu__Z4testv4cuda3std6ranges3__45__cpo8distanceE[1];
.global .align 1 .b8 _ZN34_INTERNAL_581bd51d_4_k_cu__Z4testv6thrust24THRUST_300001_SM_1000_NS6system6detail10sequential3seqE[1];
.global .align 1 .b8 _ZN34_INTERNAL_581bd51d_4_k_cu__Z4testv6thrust24THRUST_300001_SM_1000_NS12placeholders2_1E[1];
.global .align 1 .b8 _ZN34_INTERNAL_581bd51d_4_k_cu__Z4testv6thrust24THRUST_300001_SM_1000_NS12placeholders2_2E[1];
.global .align 1 .b8 _ZN34_INTERNAL_581bd51d_4_k_cu__Z4testv6thrust24THRUST_300001_SM_1000_NS12placeholders2_3E[1];
.global .align 1 .b8 _ZN34_INTERNAL_581bd51d_4_k_cu__Z4testv6thrust24THRUST_300001_SM_1000_NS12placeholders2_4E[1];
.global .align 1 .b8 _ZN34_INTERNAL_581bd51d_4_k_cu__Z4testv6thrust24THRUST_300001_SM_1000_NS12placeholders2_5E[1];
.global .align 1 .b8 _ZN34_INTERNAL_581bd51d_4_k_cu__Z4testv6thrust24THRUST_300001_SM_1000_NS12placeholders2_6E[1];
.global .align 1 .b8 _ZN34_INTERNAL_581bd51d_4_k_cu__Z4testv6thrust24THRUST_300001_SM_1000_NS12placeholders2_7E[1];
.global .align 1 .b8 _ZN34_INTERNAL_581bd51d_4_k_cu__Z4testv6thrust24THRUST_300001_SM_1000_NS12placeholders2_8E[1];
.global .align 1 .b8 _ZN34_INTERNAL_581bd51d_4_k_cu__Z4testv6thrust24THRUST_300001_SM_1000_NS12placeholders2_9E[1];
.global .align 1 .b8 _ZN34_INTERNAL_581bd51d_4_k_cu__Z4testv6thrust24THRUST_300001_SM_1000_NS12placeholders3_10E[1];

.visible .entry _ZN3cub18CUB_300001_SM_10006detail11EmptyKernelIvEEvv()
{


	ret;

}
	// .globl	_ZN3cub18CUB_300001_SM_10006detail11scan_by_key25DeviceScanByKeyInitKernelINS0_24ReduceByKeyScanTileStateIiiLb1EEEPijEEvT_T0_PN4cuda3std3__415iterator_traitsIS8_vE10value_typeET1_i
.visible .entry _ZN3cub18CUB_300001_SM_10006detail11scan_by_key25DeviceScanByKeyInitKernelINS0_24ReduceByKeyScanTileStateIiiLb1EEEPijEEvT_T0_PN4cuda3std3__415iterator_traitsIS8_vE10value_typeET1_i(
	.param .align 8 .b8 _ZN3cub18CUB_300001_SM_10006detail11scan_by_key25DeviceScanByKeyInitKernelINS0_24ReduceByKeyScanTileStateIiiLb1EEEPijEEvT_T0_PN4cuda3std3__415iterator_traitsIS8_vE10value_typeET1_i_param_0[8],
	.param .u64 .ptr .align 1 _ZN3cub18CUB_300001_SM_10006detail11scan_by_key25DeviceScanByKeyInitKernelINS0_24ReduceByKeyScanTileStateIiiLb1EEEPijEEvT_T0_PN4cuda3std3__415iterator_traitsIS8_vE10value_typeET1_i_param_1,
	.param .u64 .ptr .align 1 _ZN3cub18CUB_300001_SM_10006detail11scan_by_key25DeviceScanByKeyInitKernelINS0_24ReduceByKeyScanTileStateIiiLb1EEEPijEEvT_T0_PN4cuda3std3__415iterator_traitsIS8_vE10value_typeET1_i_param_2,
	.param .u32 _ZN3cub18CUB_300001_SM_10006detail11scan_by_key25DeviceScanByKeyInitKernelINS0_24ReduceByKeyScanTileStateIiiLb1EEEPijEEvT_T0_PN4cuda3std3__415iterator_traitsIS8_vE10value_typeET1_i_param_3,
	.param .u32 _ZN3cub18CUB_300001_SM_10006detail11scan_by_key25DeviceScanByKeyInitKernelINS0_24ReduceByKeyScanTileStateIiiLb1EEEPijEEvT_T0_PN4cuda3std3__415iterator_traitsIS8_vE10value_typeET1_i_param_4
)
{
	.reg .pred 	%p<8>;
	.reg .b32 	%r<10>;
	.reg .b64 	%rd<18>;

	ld.param.u64 	%rd4, [_ZN3cub18CUB_300001_SM_10006detail11scan_by_key25DeviceScanByKeyInitKernelINS0_24ReduceByKeyScanTileStateIiiLb1EEEPijEEvT_T0_PN4cuda3std3__415iterator_traitsIS8_vE10value_typeET1_i_param_0];
	ld.param.u64 	%rd2, [_ZN3cub18CUB_300001_SM_10006detail11scan_by_key25DeviceScanByKeyInitKernelINS0_24ReduceByKeyScanTileStateIiiLb1EEEPijEEvT_T0_PN4cuda3std3__415iterator_traitsIS8_vE10value_typeET1_i_param_1];
	ld.param.u64 	%rd3, [_ZN3cub18CUB_300001_SM_10006detail11scan_by_key25DeviceScanByKeyInitKernelINS0_24ReduceByKeyScanTileStateIiiLb1EEEPijEEvT_T0_PN4cuda3std3__415iterator_traitsIS8_vE10value_typeET1_i_param_2];
	ld.param.u32 	%r4, [_ZN3cub18CUB_300001_SM_10006detail11scan_by_key25DeviceScanByKeyInitKernelINS0_24ReduceByKeyScanTileStateIiiLb1EEEPijEEvT_T0_PN4cuda3std3__415iterator_traitsIS8_vE10value_typeET1_i_param_3];
	ld.param.u32 	%r5, [_ZN3cub18CUB_300001_SM_10006detail11scan_by_key25DeviceScanByKeyInitKernelINS0_24ReduceByKeyScanTileStateIiiLb1EEEPijEEvT_T0_PN4cuda3std3__415iterator_traitsIS8_vE10value_typeET1_i_param_4];
	cvta.to.global.u64 	%rd1, %rd4;
	mov.u32 	%r1, %ctaid.x;
	mov.u32 	%r6, %ntid.x;
	mov.u32 	%r2, %tid.x;
	mad.lo.s32 	%r3, %r1, %r6, %r2;
	setp.ge.s32 	%p1, %r3, %r5;
	@%p1 bra 	$L__BB1_2;
	mul.wide.s32 	%rd5, %r3, 16;
	add.s64 	%rd6, %rd1, %rd5;
	mov.b64 	%rd7, 99;
	mov.b64 	%rd8, 0;
	st.global.v2.u64 	[%rd6+512], {%rd8, %rd7};
$L__BB1_2:
	setp.ne.s32 	%p2, %r1, 0;
	setp.gt.u32 	%p3, %r2, 31;
	or.pred  	%p4, %p2, %p3;
	@%p4 bra 	$L__BB1_4;
	mul.wide.u32 	%rd9, %r2, 16;
	add.s64 	%rd10, %rd1, %rd9;
	mov.b64 	%rd11, 0;
	st.global.v2.u64 	[%rd10], {%rd11, %rd11};
$L__BB1_4:
	setp.eq.s32 	%p5, %r3, 0;
	setp.ge.u32 	%p6, %r3, %r5;
	or.pred  	%p7, %p5, %p6;
	@%p7 bra 	$L__BB1_6;
	mad.lo.s32 	%r8, %r4, %r3, -1;
	cvta.to.global.u64 	%rd12, %rd2;
	mul.wide.u32 	%rd13, %r8, 4;
	add.s64 	%rd14, %rd12, %rd13;
	ld.global.u32 	%r9, [%rd14];
	cvta.to.global.u64 	%rd15, %rd3;
	mul.wide.u32 	%rd16, %r3, 4;
	add.s64 	%rd17, %rd15, %rd16;
	st.global.u32 	[%rd17], %r9;
$L__BB1_6:
	ret;

}
	// .globl	_ZN3cub18CUB_300001_SM_10006detail11scan_by_key21DeviceScanByKeyKernelINS2_10policy_hubIPiii9CustomMinE10Policy1000ES5_S5_S5_NS0_24ReduceByKeyScanTileStateIiiLb1EEE11CustomEqualS6_NS0_8NullTypeEjiiEEvT0_PT9_T1_T2_T3_iT4_T5_T6_T7_
.visible .entry _ZN3cub18CUB_300001_SM_10006detail11scan_by_key21DeviceScanByKeyKernelINS2_10policy_hubIPiii9CustomMinE10Policy1000ES5_S5_S5_NS0_24ReduceByKeyScanTileStateIiiLb1EEE11CustomEqualS6_NS0_8NullTypeEjiiEEvT0_PT9_T1_T2_T3_iT4_T5_T6_T7_(
	.param .u64 .ptr .align 1 _ZN3cub18CUB_300001_SM_10006detail11scan_by_key21DeviceScanByKeyKernelINS2_10policy_hubIPiii9CustomMinE10Policy1000ES5_S5_S5_NS0_24ReduceByKeyScanTileStateIiiLb1EEE11CustomEqualS6_NS0_8NullTypeEjiiEEvT0_PT9_T1_T2_T3_iT4_T5_T6_T7__param_0,
	.param .u64 .ptr .align 1 _ZN3cub18CUB_300001_SM_10006detail11scan_by_key21DeviceScanByKeyKernelINS2_10policy_hubIPiii9CustomMinE10Policy1000ES5_S5_S5_NS0_24ReduceByKeyScanTileStateIiiLb1EEE11CustomEqualS6_NS0_8NullTypeEjiiEEvT0_PT9_T1_T2_T3_iT4_T5_T6_T7__param_1,
	.param .u64 .ptr .align 1 _ZN3cub18CUB_300001_SM_10006detail11scan_by_key21DeviceScanByKeyKernelINS2_10policy_hubIPiii9CustomMinE10Policy1000ES5_S5_S5_NS0_24ReduceByKeyScanTileStateIiiLb1EEE11CustomEqualS6_NS0_8NullTypeEjiiEEvT0_PT9_T1_T2_T3_iT4_T5_T6_T7__param_2,
	.param .u64 .ptr .align 1 _ZN3cub18CUB_300001_SM_10006detail11scan_by_key21DeviceScanByKeyKernelINS2_10policy_hubIPiii9CustomMinE10Policy1000ES5_S5_S5_NS0_24ReduceByKeyScanTileStateIiiLb1EEE11CustomEqualS6_NS0_8NullTypeEjiiEEvT0_PT9_T1_T2_T3_iT4_T5_T6_T7__param_3,
	.param .align 8 .b8 _ZN3cub18CUB_300001_SM_10006detail11scan_by_key21DeviceScanByKeyKernelINS2_10policy_hubIPiii9CustomMinE10Policy1000ES5_S5_S5_NS0_24ReduceByKeyScanTileStateIiiLb1EEE11CustomEqualS6_NS0_8NullTypeEjiiEEvT0_PT9_T1_T2_T3_iT4_T5_T6_T7__param_4[8],
	.param .u32 _ZN3cub18CUB_300001_SM_10006detail11scan_by_key21DeviceScanByKeyKernelINS2_10policy_hubIPiii9CustomMinE10Policy1000ES5_S5_S5_NS0_24ReduceByKeyScanTileStateIiiLb1EEE11CustomEqualS6_NS0_8NullTypeEjiiEEvT0_PT9_T1_T2_T3_iT4_T5_T6_T7__param_5,
	.param .align 1 .b8 _ZN3cub18CUB_300001_SM_10006detail11scan_by_key21DeviceScanByKeyKernelINS2_10policy_hubIPiii9CustomMinE10Policy1000ES5_S5_S5_NS0_24ReduceByKeyScanTileStateIiiLb1EEE11CustomEqualS6_NS0_8NullTypeEjiiEEvT0_PT9_T1_T2_T3_iT4_T5_T6_T7__param_6[1],
	.param .align 1 .b8 _ZN3cub18CUB_300001_SM_10006detail11scan_by_key21DeviceScanByKeyKernelINS2_10policy_hubIPiii9CustomMinE10Policy1000ES5_S5_S5_NS0_24ReduceByKeyScanTileStateIiiLb1EEE11CustomEqualS6_NS0_8NullTypeEjiiEEvT0_PT9_T1_T2_T3_iT4_T5_T6_T7__param_7[1],
	.param .align 1 .b8 _ZN3cub18CUB_300001_SM_10006detail11scan_by_key21DeviceScanByKeyKernelINS2_10policy_hubIPiii9CustomMinE10Policy1000ES5_S5_S5_NS0_24ReduceByKeyScanTileStateIiiLb1EEE11CustomEqualS6_NS0_8NullTypeEjiiEEvT0_PT9_T1_T2_T3_iT4_T5_T6_T7__param_8[1],
	.param .u32 _ZN3cub18CUB_300001_SM_10006detail11scan_by_key21DeviceScanByKeyKernelINS2_10policy_hubIPiii9CustomMinE10Policy1000ES5_S5_S5_NS0_24ReduceByKeyScanTileStateIiiLb1EEE11CustomEqualS6_NS0_8NullTypeEjiiEEvT0_PT9_T1_T2_T3_iT4_T5_T6_T7__param_9
)
.maxntid 256
{
	.reg .pred 	%p<347>;
	.reg .b32 	%r<1288>;
	.reg .b64 	%rd<100>;
	// demoted variable
	.shared .align 16 .b8 _ZZN3cub18CUB_300001_SM_10006detail11scan_by_key21DeviceScanByKeyKernelINS2_10policy_hubIPiii9CustomMinE10Policy1000ES5_S5_S5_NS0_24ReduceByKeyScanTileStateIiiLb1EEE11CustomEqualS6_NS0_8NullTypeEjiiEEvT0_PT9_T1_T2_T3_iT4_T5_T6_T7_E12temp_storage[9232];
	ld.param.u64 	%rd3, [_ZN3cub18CUB_300001_SM_10006detail11scan_by_key21DeviceScanByKeyKernelINS2_10policy_hubIPiii9CustomMinE10Policy1000ES5_S5_S5_NS0_24ReduceByKeyScanTileStateIiiLb1EEE11CustomEqualS6_NS0_8NullTypeEjiiEEvT0_PT9_T1_T2_T3_iT4_T5_T6_T7__param_4];
	ld.param.u64 	%rd25, [_ZN3cub18CUB_300001_SM_10006detail11scan_by_key21DeviceScanByKeyKernelINS2_10policy_hubIPiii9CustomMinE10Policy1000ES5_S5_S5_NS0_24ReduceByKeyScanTileStateIiiLb1EEE11CustomEqualS6_NS0_8NullTypeEjiiEEvT0_PT9_T1_T2_T3_iT4_T5_T6_T7__param_0];
	ld.param.u64 	%rd27, [_ZN3cub18CUB_300001_SM_10006detail11scan_by_key21DeviceScanByKeyKernelINS2_10policy_hubIPiii9CustomMinE10Policy1000ES5_S5_S5_NS0_24ReduceByKeyScanTileStateIiiLb1EEE11CustomEqualS6_NS0_8NullTypeEjiiEEvT0_PT9_T1_T2_T3_iT4_T5_T6_T7__param_2];
	ld.param.u32 	%r246, [_ZN3cub18CUB_300001_SM_10006detail11scan_by_key21DeviceScanByKeyKernelINS2_10policy_hubIPiii9CustomMinE10Policy1000ES5_S5_S5_NS0_24ReduceByKeyScanTileStateIiiLb1EEE11CustomEqualS6_NS0_8NullTypeEjiiEEvT0_PT9_T1_T2_T3_iT4_T5_T6_T7__param_9];
	cvta.to.global.u64 	%rd1, %rd27;
	cvta.to.global.u64 	%rd2, %rd25;
	mov.u32 	%r1, %ctaid.x;
	mul.lo.s32 	%r2, %r1, 2304;
	sub.s32 	%r3, %r246, %r2;
	setp.lt.u32 	%p18, %r3, 2305;
	@%p18 bra 	$L__BB2_36;
	ld.param.u64 	%rd95, [_ZN3cub18CUB_300001_SM_10006detail11scan_by_key21DeviceScanByKeyKernelINS2_10policy_hubIPiii9CustomMinE10Policy1000ES5_S5_S5_NS0_24ReduceByKeyScanTileStateIiiLb1EEE11CustomEqualS6_NS0_8NullTypeEjiiEEvT0_PT9_T1_T2_T3_iT4_T5_T6_T7__param_2];
	ld.param.u64 	%rd92, [_ZN3cub18CUB_300001_SM_10006detail11scan_by_key21DeviceScanByKeyKernelINS2_10policy_hubIPiii9CustomMinE10Policy1000ES5_S5_S5_NS0_24ReduceByKeyScanTileStateIiiLb1EEE11CustomEqualS6_NS0_8NullTypeEjiiEEvT0_PT9_T1_T2_T3_iT4_T5_T6_T7__param_0];
	cvt.u64.u32 	%rd59, %r2;
	mov.u32 	%r4, %tid.x;
	and.b32  	%r732, %r4, 31;
	and.b32  	%r733, %r4, 992;
	mul.lo.s32 	%r734, %r733, 9;
	or.b32  	%r735, %r734, %r732;
	cvt.u64.u32 	%rd60, %r735;
	add.s64 	%rd4, %rd60, %rd59;
	cvta.to.global.u64 	%rd61, %rd92;
	shl.b64 	%rd62, %rd4, 2;
	add.s64 	%rd63, %rd61, %rd62;
	ld.global.u32 	%r736, [%rd63];
	ld.global.u32 	%r737, [%rd63+128];
	ld.global.u32 	%r738, [%rd63+256];
	ld.global.u32 	%r739, [%rd63+384];
	ld.global.u32 	%r740, [%rd63+512];
	ld.global.u32 	%r741, [%rd63+640];
	ld.global.u32 	%r742, [%rd63+768];
	ld.global.u32 	%r743, [%rd63+896];
	ld.global.u32 	%r744, [%rd63+1024];
	// begin inline asm
	mov.u32 %r731, %laneid;
	// end inline asm
	shr.u32 	%r6, %r4, 5;
	mad.lo.s32 	%r745, %r6, 288, %r731;
	shl.b32 	%r746, %r745, 2;
	mov.u32 	%r747, _ZZN3cub18CUB_300001_SM_10006detail11scan_by_key21DeviceScanByKeyKernelINS2_10policy_hubIPiii9CustomMinE10Policy1000ES5_S5_S5_NS0_24ReduceByKeyScanTileStateIiiLb1EEE11CustomEqualS6_NS0_8NullTypeEjiiEEvT0_PT9_T1_T2_T3_iT4_T5_T6_T7_E12temp_storage;
	add.s32 	%r7, %r747, %r746;
	st.shared.u32 	[%r7], %r736;
	st.shared.u32 	[%r7+128], %r737;
	st.shared.u32 	[%r7+256], %r738;
	st.shared.u32 	[%r7+384], %r739;
	st.shared.u32 	[%r7+512], %r740;
	st.shared.u32 	[%r7+640], %r741;
	st.shared.u32 	[%r7+768], %r742;
	st.shared.u32 	[%r7+896], %r743;
	st.shared.u32 	[%r7+1024], %r744;
	bar.warp.sync 	-1;
	shl.b32 	%r748, %r731, 5;
	add.s32 	%r8, %r7, %r748;
	ld.shared.u32 	%r9, [%r8];
	ld.shared.u32 	%r10, [%r8+4];
	ld.shared.u32 	%r11, [%r8+8];
	ld.shared.u32 	%r12, [%r8+12];
	ld.shared.u32 	%r13, [%r8+16];
	ld.shared.u32 	%r14, [%r8+20];
	ld.shared.u32 	%r15, [%r8+24];
	ld.shared.u32 	%r16, [%r8+28];
	ld.shared.u32 	%r17, [%r8+32];
	bar.sync 	0;
	cvta.to.global.u64 	%rd64, %rd95;
	add.s64 	%rd65, %rd64, %rd62;
	ld.global.u32 	%r749, [%rd65];
	ld.global.u32 	%r750, [%rd65+128];
	ld.global.u32 	%r751, [%rd65+256];
	ld.global.u32 	%r752, [%rd65+384];
	ld.global.u32 	%r753, [%rd65+512];
	ld.global.u32 	%r754, [%rd65+640];
	ld.global.u32 	%r755, [%rd65+768];
	ld.global.u32 	%r756, [%rd65+896];
	ld.global.u32 	%r757, [%rd65+1024];
	st.shared.u32 	[%r7], %r749;
	st.shared.u32 	[%r7+128], %r750;
	st.shared.u32 	[%r7+256], %r751;
	st.shared.u32 	[%r7+384], %r752;
	st.shared.u32 	[%r7+512], %r753;
	st.shared.u32 	[%r7+640], %r754;
	st.shared.u32 	[%r7+768], %r755;
	st.shared.u32 	[%r7+896], %r756;
	st.shared.u32 	[%r7+1024], %r757;
	bar.warp.sync 	-1;
	ld.shared.u32 	%r18, [%r8];
	ld.shared.u32 	%r19, [%r8+4];
	ld.shared.u32 	%r20, [%r8+8];
	ld.shared.u32 	%r21, [%r8+12];
	ld.shared.u32 	%r22, [%r8+16];
	ld.shared.u32 	%r23, [%r8+20];
	ld.shared.u32 	%r24, [%r8+24];
	ld.shared.u32 	%r25, [%r8+28];
	ld.shared.u32 	%r26, [%r8+32];
	bar.sync 	0;
	setp.ne.s32 	%p197, %r1, 0;
	@%p197 bra 	$L__BB2_10;
	shl.b32 	%r1076, %r4, 2;
	add.s32 	%r1078, %r747, %r1076;
	add.s32 	%r27, %r1078, 1148;
	st.shared.u32 	[%r1078+1148], %r17;
	bar.sync 	0;
	setp.eq.s32 	%p292, %r4, 0;
	mov.b32 	%r1234, 1;
	@%p292 bra 	$L__BB2_4;
	ld.shared.u32 	%r1079, [%r27+-4];
	setp.ne.s32 	%p293, %r1079, %r9;
	selp.u32 	%r1234, 1, 0, %p293;
$L__BB2_4:
	setp.ne.s32 	%p294, %r9, %r10;
	setp.ne.s32 	%p295, %r10, %r11;
	setp.ne.s32 	%p296, %r11, %r12;
	setp.ne.s32 	%p297, %r12, %r13;
	setp.ne.s32 	%p298, %r13, %r14;
	setp.ne.s32 	%p299, %r14, %r15;
	setp.ne.s32 	%p300, %r15, %r16;
	setp.ne.s32 	%p301, %r16, %r17;
	min.s32 	%r1140, %r19, %r18;
	selp.b32 	%r1141, %r19, %r1140, %p294;
	or.pred  	%p302, %p294, %p295;
	min.s32 	%r1142, %r20, %r1141;
	selp.b32 	%r1143, %r20, %r1142, %p295;
	or.pred  	%p303, %p302, %p296;
	min.s32 	%r1144, %r21, %r1143;
	selp.b32 	%r1145, %r21, %r1144, %p296;
	or.pred  	%p304, %p303, %p297;
	min.s32 	%r1146, %r22, %r1145;
	selp.b32 	%r1147, %r22, %r1146, %p297;
	or.pred  	%p305, %p304, %p298;
	min.s32 	%r1148, %r23, %r1147;
	selp.b32 	%r1149, %r23, %r1148, %p298;
	or.pred  	%p306, %p305, %p299;
	min.s32 	%r1150, %r24, %r1149;
	selp.b32 	%r1151, %r24, %r1150, %p299;
	or.pred  	%p307, %p306, %p300;
	min.s32 	%r1152, %r25, %r1151;
	selp.b32 	%r1153, %r25, %r1152, %p300;
	or.pred  	%p308, %p307, %p301;
	selp.u32 	%r1154, 1, 0, %p308;
	or.b32  	%r1081, %r1234, %r1154;
	min.s32 	%r1155, %r26, %r1153;
	selp.b32 	%r1086, %r26, %r1155, %p301;
	mov.b32 	%r1137, 1;
	mov.b32 	%r1138, 0;
	mov.b32 	%r1139, -1;
	// begin inline asm
	shfl.sync.up.b32 %r1080, %r1081, %r1137, %r1138, %r1139;
	// end inline asm
	// begin inline asm
	shfl.sync.up.b32 %r1085, %r1086, %r1137, %r1138, %r1139;
	// end inline asm
	setp.eq.s32 	%p309, %r1081, 0;
	min.s32 	%r1156, %r1086, %r1085;
	selp.b32 	%r1157, %r1156, %r1086, %p309;
	setp.lt.s32 	%p310, %r731, 1;
	selp.b32 	%r1096, %r1086, %r1157, %p310;
	selp.b32 	%r1158, 0, %r1080, %p310;
	or.b32  	%r1091, %r1158, %r1081;
	mov.b32 	%r1097, 2;
	// begin inline asm
	shfl.sync.up.b32 %r1090, %r1091, %r1097, %r1138, %r1139;
	// end inline asm
	// begin inline asm
	shfl.sync.up.b32 %r1095, %r1096, %r1097, %r1138, %r1139;
	// end inline asm
	setp.eq.s32 	%p311, %r1091, 0;
	min.s32 	%r1159, %r1096, %r1095;
	selp.b32 	%r1160, %r1159, %r1096, %p311;
	setp.lt.s32 	%p312, %r731, 2;
	selp.b32 	%r1106, %r1096, %r1160, %p312;
	selp.b32 	%r1161, 0, %r1090, %p312;
	or.b32  	%r1101, %r1161, %r1091;
	mov.b32 	%r1107, 4;
	// begin inline asm
	shfl.sync.up.b32 %r1100, %r1101, %r1107, %r1138, %r1139;
	// end inline asm
	// begin inline asm
	shfl.sync.up.b32 %r1105, %r1106, %r1107, %r1138, %r1139;
	// end inline asm
	setp.eq.s32 	%p313, %r1101, 0;
	min.s32 	%r1162, %r1106, %r1105;
	selp.b32 	%r1163, %r1162, %r1106, %p313;
	setp.lt.s32 	%p314, %r731, 4;
	selp.b32 	%r1116, %r1106, %r1163, %p314;
	selp.b32 	%r1164, 0, %r1100, %p314;
	or.b32  	%r1111, %r1164, %r1101;
	mov.b32 	%r1117, 8;
	// begin inline asm
	shfl.sync.up.b32 %r1110, %r1111, %r1117, %r1138, %r1139;
	// end inline asm
	// begin inline asm
	shfl.sync.up.b32 %r1115, %r1116, %r1117, %r1138, %r1139;
	// end inline asm
	setp.eq.s32 	%p315, %r1111, 0;
	min.s32 	%r1165, %r1116, %r1115;
	selp.b32 	%r1166, %r1165, %r1116, %p315;
	setp.lt.s32 	%p316, %r731, 8;
	selp.b32 	%r1126, %r1116, %r1166, %p316;
	selp.b32 	%r1167, 0, %r1110, %p316;
	or.b32  	%r1121, %r1167, %r1111;
	mov.b32 	%r1127, 16;
	// begin inline asm
	shfl.sync.up.b32 %r1120, %r1121, %r1127, %r1138, %r1139;
	// end inline asm
	// begin inline asm
	shfl.sync.up.b32 %r1125, %r1126, %r1127, %r1138, %r1139;
	// end inline asm
	setp.eq.s32 	%p317, %r1121, 0;
	min.s32 	%r1168, %r1126, %r1125;
	selp.b32 	%r30, %r1168, %r1126, %p317;
	setp.lt.s32 	%p318, %r731, 16;
	selp.b32 	%r1136, %r1126, %r30, %p318;
	selp.b32 	%r1169, 0, %r1120, %p318;
	or.b32  	%r1131, %r1169, %r1121;
	// begin inline asm
	shfl.sync.up.b32 %r1130, %r1131, %r1137, %r1138, %r1139;
	// end inline asm
	// begin inline asm
	shfl.sync.up.b32 %r1235, %r1136, %r1137, %r1138, %r1139;
	// end inline asm
	setp.ne.s32 	%p319, %r731, 31;
	@%p319 bra 	$L__BB2_6;
	shl.b32 	%r1170, %r6, 3;
	mov.u32 	%r1171, _ZZN3cub18CUB_300001_SM_10006detail11scan_by_key21DeviceScanByKeyKernelINS2_10policy_hubIPiii9CustomMinE10Policy1000ES5_S5_S5_NS0_24ReduceByKeyScanTileStateIiiLb1EEE11CustomEqualS6_NS0_8NullTypeEjiiEEvT0_PT9_T1_T2_T3_iT4_T5_T6_T7_E12temp_storage;
	add.s32 	%r1172, %r1171, %r1170;
	st.shared.v2.u32 	[%r1172], {%r1131, %r30};
$L__BB2_6:
	bar.sync 	0;
	ld.shared.v4.u32 	{%r1173, %r1174, %r1175, %r1176}, [_ZZN3cub18CUB_300001_SM_10006detail11scan_by_key21DeviceScanByKeyKernelINS2_10policy_hubIPiii9CustomMinE10Policy1000ES5_S5_S5_NS0_24ReduceByKeyScanTileStateIiiLb1EEE11CustomEqualS6_NS0_8NullTypeEjiiEEvT0_PT9_T1_T2_T3_iT4_T5_T6_T7_E12temp_storage];
	or.b32  	%r1177, %r1175, %r1173;
	setp.eq.s32 	%p320, %r1175, 0;
	min.s32 	%r1178, %r1176, %r1174;
	selp.b32 	%r1179, %r1178, %r1176, %p320;
	setp.eq.s32 	%p321, %r6, 2;
	selp.b32 	%r1180, %r1179, %r1174, %p321;
	ld.shared.v4.u32 	{%r1181, %r1182, %r1183, %r1184}, [_ZZN3cub18CUB_300001_SM_10006detail11scan_by_key21DeviceScanByKeyKernelINS2_10policy_hubIPiii9CustomMinE10Policy1000ES5_S5_S5_NS0_24ReduceByKeyScanTileStateIiiLb1EEE11CustomEqualS6_NS0_8NullTypeEjiiEEvT0_PT9_T1_T2_T3_iT4_T5_T6_T7_E12temp_storage+16];
	or.b32  	%r1185, %r1181, %r1177;
	setp.eq.s32 	%p322, %r1181, 0;
	min.s32 	%r1186, %r1182, %r1179;
	selp.b32 	%r1187, %r1186, %r1182, %p322;
	setp.eq.s32 	%p323, %r6, 3;
	selp.b32 	%r1188, %r1187, %r1180, %p323;
	or.b32  	%r1189, %r1183, %r1185;
	setp.eq.s32 	%p324, %r1183, 0;
	min.s32 	%r1190, %r1184, %r1187;
	selp.b32 	%r1191, %r1190, %r1184, %p324;
	setp.eq.s32 	%p325, %r6, 4;
	selp.b32 	%r1192, %r1191, %r1188, %p325;
	ld.shared.v4.u32 	{%r1193, %r1194, %r1195, %r1196}, [_ZZN3cub18CUB_300001_SM_10006detail11scan_by_key21DeviceScanByKeyKernelINS2_10policy_hubIPiii9CustomMinE10Policy1000ES5_S5_S5_NS0_24ReduceByKeyScanTileStateIiiLb1EEE11CustomEqualS6_NS0_8NullTypeEjiiEEvT0_PT9_T1_T2_T3_iT4_T5_T6_T7_E12temp_storage+32];
	or.b32  	%r1197, %r1193, %r1189;
	setp.eq.s32 	%p326, %r1193, 0;
	min.s32 	%r1198, %r1194, %r1191;
	selp.b32 	%r1199, %r1198, %r1194, %p326;
	setp.eq.s32 	%p327, %r6, 5;
	selp.b32 	%r1200, %r1199, %r1192, %p327;
	or.b32  	%r1201, %r1195, %r1197;
	setp.eq.s32 	%p328, %r1195, 0;
	min.s32 	%r1202, %r1196, %r1199;
	selp.b32 	%r1203, %r1202, %r1196, %p328;
	setp.eq.s32 	%p329, %r6, 6;
	selp.b32 	%r1204, %r1203, %r1200, %p329;
	ld.shared.v4.u32 	{%r1205, %r1206, %r1207, %r1208}, [_ZZN3cub18CUB_300001_SM_10006detail11scan_by_key21DeviceScanByKeyKernelINS2_10policy_hubIPiii9CustomMinE10Policy1000ES5_S5_S5_NS0_24ReduceByKeyScanTileStateIiiLb1EEE11CustomEqualS6_NS0_8NullTypeEjiiEEvT0_PT9_T1_T2_T3_iT4_T5_T6_T7_E12temp_storage+48];
	or.b32  	%r1209, %r1205, %r1201;
	setp.eq.s32 	%p330, %r1205, 0;
	min.s32 	%r1210, %r1206, %r1203;
	selp.b32 	%r1211, %r1210, %r1206, %p330;
	setp.eq.s32 	%p331, %r6, 7;
	selp.b32 	%r34, %r1211, %r1204, %p331;
	or.b32  	%r35, %r1207, %r1209;
	setp.eq.s32 	%p332, %r1207, 0;
	min.s32 	%r1212, %r1208, %r1211;
	selp.b32 	%r36, %r1212, %r1208, %p332;
	setp.lt.u32 	%p333, %r4, 32;
	@%p333 bra 	$L__BB2_8;
	setp.eq.s32 	%p334, %r1130, 0;
	min.s32 	%r1213, %r1235, %r34;
	selp.b32 	%r1214, %r1213, %r1235, %p334;
	setp.eq.s32 	%p335, %r731, 0;
	selp.b32 	%r1235, %r34, %r1214, %p335;
$L__BB2_8:
	setp.ne.s32 	%p336, %r16, %r17;
	setp.ne.s32 	%p337, %r15, %r16;
	setp.ne.s32 	%p338, %r14, %r15;
	setp.ne.s32 	%p339, %r13, %r14;
	setp.ne.s32 	%p340, %r12, %r13;
	setp.ne.s32 	%p341, %r11, %r12;
	setp.ne.s32 	%p342, %r10, %r11;
	setp.ne.s32 	%p343, %r9, %r10;
	setp.ne.s32 	%p344, %r4, 0;
	setp.eq.s32 	%p345, %r4, 0;
	setp.eq.s32 	%p346, %r1234, 0;
	min.s32 	%r1215, %r18, %r1235;
	selp.b32 	%r1251, %r1215, %r18, %p346;
	selp.b32 	%r1216, %r18, %r1251, %p345;
	min.s32 	%r1217, %r19, %r1216;
	selp.b32 	%r1250, %r19, %r1217, %p343;
	min.s32 	%r1218, %r20, %r1250;
	selp.b32 	%r1249, %r20, %r1218, %p342;
	min.s32 	%r1219, %r21, %r1249;
	selp.b32 	%r1248, %r21, %r1219, %p341;
	min.s32 	%r1220, %r22, %r1248;
	selp.b32 	%r1247, %r22, %r1220, %p340;
	min.s32 	%r1221, %r23, %r1247;
	selp.b32 	%r1246, %r23, %r1221, %p339;
	min.s32 	%r1222, %r24, %r1246;
	selp.b32 	%r1245, %r24, %r1222, %p338;
	min.s32 	%r1223, %r25, %r1245;
	selp.b32 	%r1244, %r25, %r1223, %p337;
	min.s32 	%r1224, %r26, %r1244;
	selp.b32 	%r1243, %r26, %r1224, %p336;
	@%p344 bra 	$L__BB2_35;
	mov.b64 	%rd87, {%r35, %r36};
	add.s64 	%rd86, %rd3, 512;
	mov.b64 	%rd88, 101;
	// begin inline asm
	st.relaxed.gpu.v2.u64 [%rd86], {%rd87, %rd88};
	// end inline asm
	mov.u32 	%r1251, %r18;
	bra.uni 	$L__BB2_35;
$L__BB2_10:
	setp.ne.s32 	%p198, %r4, 0;
	mov.b32 	%r1237, 0;
	@%p198 bra 	$L__BB2_12;
	ld.param.u64 	%rd94, [_ZN3cub18CUB_300001_SM_10006detail11scan_by_key21DeviceScanByKeyKernelINS2_10policy_hubIPiii9CustomMinE10Policy1000ES5_S5_S5_NS0_24ReduceByKeyScanTileStateIiiLb1EEE11CustomEqualS6_NS0_8NullTypeEjiiEEvT0_PT9_T1_T2_T3_iT4_T5_T6_T7__param_1];
	cvta.to.global.u64 	%rd66, %rd94;
	mul.wide.u32 	%rd67, %r1, 4;
	add.s64 	%rd68, %rd66, %rd67;
	ld.global.u32 	%r1237, [%rd68];
$L__BB2_12:
	setp.eq.s32 	%p199, %r4, 0;
	shl.b32 	%r759, %r4, 2;
	add.s32 	%r761, %r747, %r759;
	add.s32 	%r50, %r761, 1148;
	st.shared.u32 	[%r761+1148], %r17;
	bar.sync 	0;
	@%p199 bra 	$L__BB2_14;
	ld.shared.u32 	%r1237, [%r50+-4];
$L__BB2_14:
	setp.ne.s32 	%p200, %r1237, %r9;
	setp.ne.s32 	%p201, %r9, %r10;
	setp.ne.s32 	%p202, %r10, %r11;
	setp.ne.s32 	%p203, %r11, %r12;
	setp.ne.s32 	%p204, %r12, %r13;
	setp.ne.s32 	%p205, %r13, %r14;
	setp.ne.s32 	%p206, %r14, %r15;
	setp.ne.s32 	%p207, %r15, %r16;
	setp.ne.s32 	%p208, %r16, %r17;
	or.pred  	%p209, %p201, %p200;
	min.s32 	%r822, %r19, %r18;
	selp.b32 	%r823, %r19, %r822, %p201;
	or.pred  	%p210, %p209, %p202;
	min.s32 	%r824, %r20, %r823;
	selp.b32 	%r825, %r20, %r824, %p202;
	or.pred  	%p211, %p210, %p203;
	min.s32 	%r826, %r21, %r825;
	selp.b32 	%r827, %r21, %r826, %p203;
	or.pred  	%p212, %p211, %p204;
	min.s32 	%r828, %r22, %r827;
	selp.b32 	%r829, %r22, %r828, %p204;
	or.pred  	%p213, %p212, %p205;
	min.s32 	%r830, %r23, %r829;
	selp.b32 	%r831, %r23, %r830, %p205;
	or.pred  	%p214, %p213, %p206;
	min.s32 	%r832, %r24, %r831;
	selp.b32 	%r833, %r24, %r832, %p206;
	or.pred  	%p215, %p214, %p207;
	min.s32 	%r834, %r25, %r833;
	selp.b32 	%r835, %r25, %r834, %p207;
	or.pred  	%p216, %p215, %p208;
	selp.u32 	%r763, 1, 0, %p216;
	min.s32 	%r836, %r26, %r835;
	selp.b32 	%r768, %r26, %r836, %p208;
	mov.b32 	%r819, 1;
	mov.b32 	%r820, 0;
	mov.b32 	%r821, -1;
	// begin inline asm
	shfl.sync.up.b32 %r762, %r763, %r819, %r820, %r821;
	// end inline asm
	// begin inline asm
	shfl.sync.up.b32 %r767, %r768, %r819, %r820, %r821;
	// end inline asm
	min.s32 	%r837, %r768, %r767;
	setp.lt.s32 	%p218, %r731, 1;
	selp.b32 	%r838, 0, %r762, %p218;
	or.b32  	%r773, %r838, %r763;
	selp.b32 	%r839, %r768, %r837, %p216;
	selp.b32 	%r778, %r768, %r839, %p218;
	mov.b32 	%r779, 2;
	// begin inline asm
	shfl.sync.up.b32 %r772, %r773, %r779, %r820, %r821;
	// end inline asm
	// begin inline asm
	shfl.sync.up.b32 %r777, %r778, %r779, %r820, %r821;
	// end inline asm
	setp.eq.s32 	%p219, %r773, 0;
	min.s32 	%r840, %r778, %r777;
	selp.b32 	%r841, %r840, %r778, %p219;
	setp.lt.s32 	%p220, %r731, 2;
	selp.b32 	%r842, 0, %r772, %p220;
	or.b32  	%r783, %r842, %r773;
	selp.b32 	%r788, %r778, %r841, %p220;
	mov.b32 	%r789, 4;
	// begin inline asm
	shfl.sync.up.b32 %r782, %r783, %r789, %r820, %r821;
	// end inline asm
	// begin inline asm
	shfl.sync.up.b32 %r787, %r788, %r789, %r820, %r821;
	// end inline asm
	setp.eq.s32 	%p221, %r783, 0;
	min.s32 	%r843, %r788, %r787;
	selp.b32 	%r844, %r843, %r788, %p221;
	setp.lt.s32 	%p222, %r731, 4;
	selp.b32 	%r845, 0, %r782, %p222;
	or.b32  	%r793, %r845, %r783;
	selp.b32 	%r798, %r788, %r844, %p222;
	mov.b32 	%r799, 8;
	// begin inline asm
	shfl.sync.up.b32 %r792, %r793, %r799, %r820, %r821;
	// end inline asm
	// begin inline asm
	shfl.sync.up.b32 %r797, %r798, %r799, %r820, %r821;
	// end inline asm
	setp.eq.s32 	%p223, %r793, 0;
	min.s32 	%r846, %r798, %r797;
	selp.b32 	%r847, %r846, %r798, %p223;
	setp.lt.s32 	%p224, %r731, 8;
	selp.b32 	%r848, 0, %r792, %p224;
	or.b32  	%r803, %r848, %r793;
	selp.b32 	%r808, %r798, %r847, %p224;
	mov.b32 	%r809, 16;
	// begin inline asm
	shfl.sync.up.b32 %r802, %r803, %r809, %r820, %r821;
	// end inline asm
	// begin inline asm
	shfl.sync.up.b32 %r807, %r808, %r809, %r820, %r821;
	// end inline asm
	setp.eq.s32 	%p225, %r803, 0;
	min.s32 	%r849, %r808, %r807;
	selp.b32 	%r53, %r849, %r808, %p225;
	setp.lt.s32 	%p226, %r731, 16;
	selp.b32 	%r850, 0, %r802, %p226;
	or.b32  	%r813, %r850, %r803;
	selp.b32 	%r818, %r808, %r53, %p226;
	// begin inline asm
	shfl.sync.up.b32 %r1241, %r813, %r819, %r820, %r821;
	// end inline asm
	// begin inline asm
	shfl.sync.up.b32 %r1242, %r818, %r819, %r820, %r821;
	// end inline asm
	setp.ne.s32 	%p227, %r731, 31;
	@%p227 bra 	$L__BB2_16;
	shl.b32 	%r851, %r6, 3;
	mov.u32 	%r852, _ZZN3cub18CUB_300001_SM_10006detail11scan_by_key21DeviceScanByKeyKernelINS2_10policy_hubIPiii9CustomMinE10Policy1000ES5_S5_S5_NS0_24ReduceByKeyScanTileStateIiiLb1EEE11CustomEqualS6_NS0_8NullTypeEjiiEEvT0_PT9_T1_T2_T3_iT4_T5_T6_T7_E12temp_storage;
	add.s32 	%r853, %r852, %r851;
	st.shared.v2.u32 	[%r853], {%r813, %r53};
$L__BB2_16:
	bar.sync 	0;
	ld.shared.v4.u32 	{%r854, %r855, %r856, %r857}, [_ZZN3cub18CUB_300001_SM_10006detail11scan_by_key21DeviceScanByKeyKernelINS2_10policy_hubIPiii9CustomMinE10Policy1000ES5_S5_S5_NS0_24ReduceByKeyScanTileStateIiiLb1EEE11CustomEqualS6_NS0_8NullTypeEjiiEEvT0_PT9_T1_T2_T3_iT4_T5_T6_T7_E12temp_storage];
	or.b32  	%r858, %r856, %r854;
	setp.eq.s32 	%p228, %r856, 0;
	min.s32 	%r859, %r857, %r855;
	selp.b32 	%r860, %r859, %r857, %p228;
	setp.eq.s32 	%p229, %r6, 2;
	selp.b32 	%r861, %r858, %r854, %p229;
	selp.b32 	%r862, %r860, %r855, %p229;
	ld.shared.v4.u32 	{%r863, %r864, %r865, %r866}, [_ZZN3cub18CUB_300001_SM_10006detail11scan_by_key21DeviceScanByKeyKernelINS2_10policy_hubIPiii9CustomMinE10Policy1000ES5_S5_S5_NS0_24ReduceByKeyScanTileStateIiiLb1EEE11CustomEqualS6_NS0_8NullTypeEjiiEEvT0_PT9_T1_T2_T3_iT4_T5_T6_T7_E12temp_storage+16];
	or.b32  	%r867, %r863, %r858;
	setp.eq.s32 	%p230, %r863, 0;
	min.s32 	%r868, %r864, %r860;
	selp.b32 	%r869, %r868, %r864, %p230;
	setp.eq.s32 	%p231, %r6, 3;
	selp.b32 	%r870, %r867, %r861, %p231;
	selp.b32 	%r871, %r869, %r862, %p231;
	or.b32  	%r872, %r865, %r867;
	setp.eq.s32 	%p232, %r865, 0;
	min.s32 	%r873, %r866, %r869;
	selp.b32 	%r874, %r873, %r866, %p232;
	setp.eq.s32 	%p233, %r6, 4;
	selp.b32 	%r875, %r872, %r870, %p233;
	selp.b32 	%r876, %r874, %r871, %p233;
	ld.shared.v4.u32 	{%r877, %r878, %r879, %r880}, [_ZZN3cub18CUB_300001_SM_10006detail11scan_by_key21DeviceScanByKeyKernelINS2_10policy_hubIPiii9CustomMinE10Policy1000ES5_S5_S5_NS0_24ReduceByKeyScanTileStateIiiLb1EEE11CustomEqualS6_NS0_8NullTypeEjiiEEvT0_PT9_T1_T2_T3_iT4_T5_T6_T7_E12temp_storage+32];
	or.b32  	%r881, %r877, %r872;
	setp.eq.s32 	%p234, %r877, 0;
	min.s32 	%r882, %r878, %r874;
	selp.b32 	%r883, %r882, %r878, %p234;
	setp.eq.s32 	%p235, %r6, 5;
	selp.b32 	%r884, %r881, %r875, %p235;
	selp.b32 	%r885, %r883, %r876, %p235;
	or.b32  	%r886, %r879, %r881;
	setp.eq.s32 	%p236, %r879, 0;
	min.s32 	%r887, %r880, %r883;
	selp.b32 	%r888, %r887, %r880, %p236;
	setp.eq.s32 	%p237, %r6, 6;
	selp.b32 	%r889, %r886, %r884, %p237;
	selp.b32 	%r890, %r888, %r885, %p237;
	ld.shared.v4.u32 	{%r891, %r892, %r893, %r894}, [_ZZN3cub18CUB_300001_SM_10006detail11scan_by_key21DeviceScanByKeyKernelINS2_10policy_hubIPiii9CustomMinE10Policy1000ES5_S5_S5_NS0_24ReduceByKeyScanTileStateIiiLb1EEE11CustomEqualS6_NS0_8NullTypeEjiiEEvT0_PT9_T1_T2_T3_iT4_T5_T6_T7_E12temp_storage+48];
	or.b32  	%r895, %r891, %r886;
	setp.eq.s32 	%p238, %r891, 0;
	min.s32 	%r896, %r892, %r888;
	selp.b32 	%r897, %r896, %r892, %p238;
	setp.eq.s32 	%p239, %r6, 7;
	selp.b32 	%r57, %r895, %r889, %p239;
	selp.b32 	%r58, %r897, %r890, %p239;
	or.b32  	%r59, %r893, %r895;
	setp.eq.s32 	%p240, %r893, 0;
	min.s32 	%r898, %r894, %r897;
	selp.b32 	%r60, %r898, %r894, %p240;
	setp.lt.u32 	%p241, %r4, 32;
	@%p241 bra 	$L__BB2_18;
	setp.eq.s32 	%p242, %r1241, 0;
	min.s32 	%r899, %r1242, %r58;
	selp.b32 	%r900, %r899, %r1242, %p242;
	setp.eq.s32 	%p243, %r731, 0;
	selp.b32 	%r901, 0, %r1241, %p243;
	or.b32  	%r1241, %r57, %r901;
	selp.b32 	%r1242, %r58, %r900, %p243;
	bra.uni 	$L__BB2_34;
$L__BB2_18:
	setp.ne.s32 	%p244, %r4, 0;
	mul.wide.u32 	%rd69, %r1, 16;
	add.s64 	%rd5, %rd3, %rd69;
	@%p244 bra 	$L__BB2_20;
	st.shared.u32 	[_ZZN3cub18CUB_300001_SM_10006detail11scan_by_key21DeviceScanByKeyKernelINS2_10policy_hubIPiii9CustomMinE10Policy1000ES5_S5_S5_NS0_24ReduceByKeyScanTileStateIiiLb1EEE11CustomEqualS6_NS0_8NullTypeEjiiEEvT0_PT9_T1_T2_T3_iT4_T5_T6_T7_E12temp_storage+116], %r59;
	st.shared.u32 	[_ZZN3cub18CUB_300001_SM_10006detail11scan_by_key21DeviceScanByKeyKernelINS2_10policy_hubIPiii9CustomMinE10Policy1000ES5_S5_S5_NS0_24ReduceByKeyScanTileStateIiiLb1EEE11CustomEqualS6_NS0_8NullTypeEjiiEEvT0_PT9_T1_T2_T3_iT4_T5_T6_T7_E12temp_storage+120], %r60;
	mov.b64 	%rd71, {%r59, %r60};
	add.s64 	%rd70, %rd5, 512;
	mov.b64 	%rd72, 100;
	// begin inline asm
	st.relaxed.gpu.v2.u64 [%rd70], {%rd71, %rd72};
	// end inline asm
$L__BB2_20:
	not.b32 	%r63, %r4;
	mov.u32 	%r902, %nctaid.x;
	setp.gt.u32 	%p245, %r902, 499;
	@%p245 bra 	$L__BB2_22;
	membar.cta;
	bra.uni 	$L__BB2_23;
$L__BB2_22:
	mov.b32 	%r903, 450;
	// begin inline asm
	nanosleep.u32 %r903;
	// end inline asm
$L__BB2_23:
	mul.wide.s32 	%rd73, %r63, 16;
	add.s64 	%rd74, %rd5, %rd73;
	add.s64 	%rd6, %rd74, 512;
$L__BB2_24:
	// begin inline asm
	ld.relaxed.gpu.v2.u64 {%rd75, %rd98}, [%rd6];
	// end inline asm
	setp.eq.s64 	%p246, %rd98, 99;
	mov.b32 	%r904, -1;
	vote.sync.any.pred 	%p247, %p246, %r904;
	@%p247 bra 	$L__BB2_24;
	mov.b64 	{%r908, %r913}, %rd75;
	setp.eq.s64 	%p248, %rd98, 101;
	mov.b32 	%r956, -1;
	vote.sync.ballot.b32 	%r957, %p248, %r956;
	// begin inline asm
	mov.u32 %r906, %lanemask_ge;
	// end inline asm
	and.b32  	%r958, %r957, %r906;
	or.b32  	%r959, %r958, -2147483648;
	add.s32 	%r960, %r959, -1;
	not.b32 	%r961, %r959;
	and.b32  	%r962, %r961, %r960;
	popc.b32 	%r910, %r962;
	mov.b32 	%r914, 1;
	// begin inline asm
	shfl.sync.down.b32 %r907, %r908, %r914, %r910, %r956;
	// end inline asm
	// begin inline asm
	shfl.sync.down.b32 %r912, %r913, %r914, %r910, %r956;
	// end inline asm
	setp.lt.s32 	%p250, %r731, %r910;
	setp.eq.s32 	%p251, %r908, 0;
	min.s32 	%r963, %r913, %r912;
	selp.b32 	%r964, %r907, 0, %p250;
	or.b32  	%r918, %r964, %r908;
	selp.b32 	%r965, %r963, %r913, %p251;
	selp.b32 	%r923, %r965, %r913, %p250;
	mov.b32 	%r924, 2;
	// begin inline asm
	shfl.sync.down.b32 %r917, %r918, %r924, %r910, %r956;
	// end inline asm
	// begin inline asm
	shfl.sync.down.b32 %r922, %r923, %r924, %r910, %r956;
	// end inline asm
	add.s32 	%r65, %r731, 2;
	setp.gt.s32 	%p252, %r65, %r910;
	setp.eq.s32 	%p253, %r918, 0;
	min.s32 	%r966, %r923, %r922;
	selp.b32 	%r967, %r966, %r923, %p253;
	selp.b32 	%r968, 0, %r917, %p252;
	or.b32  	%r928, %r918, %r968;
	selp.b32 	%r933, %r923, %r967, %p252;
	mov.b32 	%r934, 4;
	// begin inline asm
	shfl.sync.down.b32 %r927, %r928, %r934, %r910, %r956;
	// end inline asm
	// begin inline asm
	shfl.sync.down.b32 %r932, %r933, %r934, %r910, %r956;
	// end inline asm
	add.s32 	%r66, %r731, 4;
	setp.gt.s32 	%p254, %r66, %r910;
	setp.eq.s32 	%p255, %r928, 0;
	min.s32 	%r969, %r933, %r932;
	selp.b32 	%r970, %r969, %r933, %p255;
	selp.b32 	%r971, 0, %r927, %p254;
	or.b32  	%r938, %r928, %r971;
	selp.b32 	%r943, %r933, %r970, %p254;
	mov.b32 	%r944, 8;
	// begin inline asm
	shfl.sync.down.b32 %r937, %r938, %r944, %r910, %r956;
	// end inline asm
	// begin inline asm
	shfl.sync.down.b32 %r942, %r943, %r944, %r910, %r956;
	// end inline asm
	add.s32 	%r67, %r731, 8;
	setp.gt.s32 	%p256, %r67, %r910;
	setp.eq.s32 	%p257, %r938, 0;
	min.s32 	%r972, %r943, %r942;
	selp.b32 	%r973, %r972, %r943, %p257;
	selp.b32 	%r974, 0, %r937, %p256;
	or.b32  	%r948, %r938, %r974;
	selp.b32 	%r953, %r943, %r973, %p256;
	mov.b32 	%r954, 16;
	// begin inline asm
	shfl.sync.down.b32 %r947, %r948, %r954, %r910, %r956;
	// end inline asm
	// begin inline asm
	shfl.sync.down.b32 %r952, %r953, %r954, %r910, %r956;
	// end inline asm
	add.s32 	%r975, %r731, 16;
	setp.gt.s32 	%p258, %r975, %r910;
	setp.eq.s32 	%p259, %r948, 0;
	min.s32 	%r976, %r953, %r952;
	selp.b32 	%r977, %r976, %r953, %p259;
	selp.b32 	%r978, 0, %r947, %p258;
	or.b32  	%r1239, %r978, %r948;
	selp.b32 	%r1238, %r953, %r977, %p258;
	not.b32 	%r979, %r4;
	add.s32 	%r1240, %r1, %r979;
	add.s64 	%rd9, %rd3, 512;
$L__BB2_26:
	setp.ne.s64 	%p260, %rd98, 101;
	mov.b32 	%r980, -1;
	vote.sync.all.pred 	%p261, %p260, %r980;
	not.pred 	%p262, %p261;
	@%p262 bra 	$L__BB2_30;
	mul.wide.s32 	%rd84, %r1240, 16;
	add.s64 	%rd85, %rd9, %rd84;
	add.s64 	%rd83, %rd85, -512;
$L__BB2_28:
	// begin inline asm
	ld.relaxed.gpu.v2.u64 {%rd81, %rd98}, [%rd83];
	// end inline asm
	setp.eq.s64 	%p277, %rd98, 99;
	mov.b32 	%r998, -1;
	vote.sync.any.pred 	%p278, %p277, %r998;
	@%p278 bra 	$L__BB2_28;
	mov.b64 	{%r1001, %r1006}, %rd81;
	setp.eq.s64 	%p279, %rd98, 101;
	mov.b32 	%r1049, -1;
	vote.sync.ballot.b32 	%r1050, %p279, %r1049;
	and.b32  	%r1051, %r1050, %r906;
	or.b32  	%r1052, %r1051, -2147483648;
	add.s32 	%r1053, %r1052, -1;
	not.b32 	%r1054, %r1052;
	and.b32  	%r1055, %r1054, %r1053;
	popc.b32 	%r1003, %r1055;
	mov.b32 	%r1007, 1;
	// begin inline asm
	shfl.sync.down.b32 %r1000, %r1001, %r1007, %r1003, %r1049;
	// end inline asm
	// begin inline asm
	shfl.sync.down.b32 %r1005, %r1006, %r1007, %r1003, %r1049;
	// end inline asm
	setp.lt.s32 	%p281, %r731, %r1003;
	setp.eq.s32 	%p282, %r1001, 0;
	min.s32 	%r1056, %r1006, %r1005;
	selp.b32 	%r1057, %r1000, 0, %p281;
	or.b32  	%r1011, %r1057, %r1001;
	selp.b32 	%r1058, %r1056, %r1006, %p282;
	selp.b32 	%r1016, %r1058, %r1006, %p281;
	mov.b32 	%r1017, 2;
	// begin inline asm
	shfl.sync.down.b32 %r1010, %r1011, %r1017, %r1003, %r1049;
	// end inline asm
	// begin inline asm
	shfl.sync.down.b32 %r1015, %r1016, %r1017, %r1003, %r1049;
	// end inline asm
	setp.gt.s32 	%p283, %r65, %r1003;
	setp.eq.s32 	%p284, %r1011, 0;
	min.s32 	%r1059, %r1016, %r1015;
	selp.b32 	%r1060, %r1059, %r1016, %p284;
	selp.b32 	%r1061, 0, %r1010, %p283;
	or.b32  	%r1021, %r1011, %r1061;
	selp.b32 	%r1026, %r1016, %r1060, %p283;
	mov.b32 	%r1027, 4;
	// begin inline asm
	shfl.sync.down.b32 %r1020, %r1021, %r1027, %r1003, %r1049;
	// end inline asm
	// begin inline asm
	shfl.sync.down.b32 %r1025, %r1026, %r1027, %r1003, %r1049;
	// end inline asm
	setp.gt.s32 	%p285, %r66, %r1003;
	setp.eq.s32 	%p286, %r1021, 0;
	min.s32 	%r1062, %r1026, %r1025;
	selp.b32 	%r1063, %r1062, %r1026, %p286;
	selp.b32 	%r1064, 0, %r1020, %p285;
	or.b32  	%r1031, %r1021, %r1064;
	selp.b32 	%r1036, %r1026, %r1063, %p285;
	mov.b32 	%r1037, 8;
	// begin inline asm
	shfl.sync.down.b32 %r1030, %r1031, %r1037, %r1003, %r1049;
	// end inline asm
	// begin inline asm
	shfl.sync.down.b32 %r1035, %r1036, %r1037, %r1003, %r1049;
	// end inline asm
	setp.gt.s32 	%p287, %r67, %r1003;
	setp.eq.s32 	%p288, %r1031, 0;
	min.s32 	%r1065, %r1036, %r1035;
	selp.b32 	%r1066, %r1065, %r1036, %p288;
	selp.b32 	%r1067, 0, %r1030, %p287;
	or.b32  	%r1041, %r1031, %r1067;
	selp.b32 	%r1046, %r1036, %r1066, %p287;
	mov.b32 	%r1047, 16;
	// begin inline asm
	shfl.sync.down.b32 %r1040, %r1041, %r1047, %r1003, %r1049;
	// end inline asm
	// begin inline asm
	shfl.sync.down.b32 %r1045, %r1046, %r1047, %r1003, %r1049;
	// end inline asm
	add.s32 	%r1068, %r731, 16;
	setp.gt.s32 	%p289, %r1068, %r1003;
	setp.eq.s32 	%p290, %r1041, 0;
	min.s32 	%r1069, %r1046, %r1045;
	selp.b32 	%r1070, %r1069, %r1046, %p290;
	selp.b32 	%r1071, 0, %r1040, %p289;
	selp.b32 	%r1072, %r1046, %r1070, %p289;
	or.b32  	%r1073, %r1071, %r1239;
	or.b32  	%r74, %r1073, %r1041;
	setp.eq.s32 	%p291, %r1239, 0;
	min.s32 	%r1074, %r1238, %r1072;
	selp.b32 	%r1238, %r1074, %r1238, %p291;
	add.s32 	%r1240, %r1240, -32;
	mov.u32 	%r1239, %r74;
	bra.uni 	$L__BB2_26;
$L__BB2_30:
	@%p244 bra 	$L__BB2_32;
	or.b32  	%r982, %r1239, %r59;
	setp.eq.s32 	%p264, %r59, 0;
	min.s32 	%r983, %r60, %r1238;
	selp.b32 	%r984, %r983, %r60, %p264;
	mov.b64 	%rd79, {%r982, %r984};
	add.s64 	%rd78, %rd5, 512;
	mov.b64 	%rd80, 101;
	// begin inline asm
	st.relaxed.gpu.v2.u64 [%rd78], {%rd79, %rd80};
	// end inline asm
	st.shared.u32 	[_ZZN3cub18CUB_300001_SM_10006detail11scan_by_key21DeviceScanByKeyKernelINS2_10policy_hubIPiii9CustomMinE10Policy1000ES5_S5_S5_NS0_24ReduceByKeyScanTileStateIiiLb1EEE11CustomEqualS6_NS0_8NullTypeEjiiEEvT0_PT9_T1_T2_T3_iT4_T5_T6_T7_E12temp_storage+100], %r1239;
	st.shared.v2.u32 	[_ZZN3cub18CUB_300001_SM_10006detail11scan_by_key21DeviceScanByKeyKernelINS2_10policy_hubIPiii9CustomMinE10Policy1000ES5_S5_S5_NS0_24ReduceByKeyScanTileStateIiiLb1EEE11CustomEqualS6_NS0_8NullTypeEjiiEEvT0_PT9_T1_T2_T3_iT4_T5_T6_T7_E12temp_storage+104], {%r1238, %r982};
	st.shared.u32 	[_ZZN3cub18CUB_300001_SM_10006detail11scan_by_key21DeviceScanByKeyKernelINS2_10policy_hubIPiii9CustomMinE10Policy1000ES5_S5_S5_NS0_24ReduceByKeyScanTileStateIiiLb1EEE11CustomEqualS6_NS0_8NullTypeEjiiEEvT0_PT9_T1_T2_T3_iT4_T5_T6_T7_E12temp_storage+112], %r984;
$L__BB2_32:
	setp.ne.s32 	%p265, %r731, 0;
	@%p265 bra 	$L__BB2_34;
	st.shared.v2.u32 	[_ZZN3cub18CUB_300001_SM_10006detail11scan_by_key21DeviceScanByKeyKernelINS2_10policy_hubIPiii9CustomMinE10Policy1000ES5_S5_S5_NS0_24ReduceByKeyScanTileStateIiiLb1EEE11CustomEqualS6_NS0_8NullTypeEjiiEEvT0_PT9_T1_T2_T3_iT4_T5_T6_T7_E12temp_storage+72], {%r1239, %r1238};
	mov.u32 	%r1241, %r1239;
	mov.u32 	%r1242, %r1238;
$L__BB2_34:
	setp.ne.s32 	%p266, %r16, %r17;
	setp.ne.s32 	%p267, %r15, %r16;
	setp.ne.s32 	%p268, %r14, %r15;
	setp.ne.s32 	%p269, %r13, %r14;
	setp.ne.s32 	%p270, %r12, %r13;
	setp.ne.s32 	%p271, %r11, %r12;
	setp.ne.s32 	%p272, %r10, %r11;
	setp.ne.s32 	%p273, %r9, %r10;
	setp.ne.s32 	%p274, %r1237, %r9;
	setp.eq.s32 	%p275, %r4, 0;
	bar.sync 	0;
	ld.shared.u32 	%r985, [_ZZN3cub18CUB_300001_SM_10006detail11scan_by_key21DeviceScanByKeyKernelINS2_10policy_hubIPiii9CustomMinE10Policy1000ES5_S5_S5_NS0_24ReduceByKeyScanTileStateIiiLb1EEE11CustomEqualS6_NS0_8NullTypeEjiiEEvT0_PT9_T1_T2_T3_iT4_T5_T6_T7_E12temp_storage+76];
	setp.eq.s32 	%p276, %r1241, 0;
	min.s32 	%r986, %r1242, %r985;
	selp.b32 	%r987, %r986, %r1242, %p276;
	selp.b32 	%r988, %r1242, %r987, %p275;
	min.s32 	%r989, %r18, %r988;
	selp.b32 	%r1251, %r18, %r989, %p274;
	min.s32 	%r990, %r19, %r1251;
	selp.b32 	%r1250, %r19, %r990, %p273;
	min.s32 	%r991, %r20, %r1250;
	selp.b32 	%r1249, %r20, %r991, %p272;
	min.s32 	%r992, %r21, %r1249;
	selp.b32 	%r1248, %r21, %r992, %p271;
	min.s32 	%r993, %r22, %r1248;
	selp.b32 	%r1247, %r22, %r993, %p270;
	min.s32 	%r994, %r23, %r1247;
	selp.b32 	%r1246, %r23, %r994, %p269;
	min.s32 	%r995, %r24, %r1246;
	selp.b32 	%r1245, %r24, %r995, %p268;
	min.s32 	%r996, %r25, %r1245;
	selp.b32 	%r1244, %r25, %r996, %p267;
	min.s32 	%r997, %r26, %r1244;
	selp.b32 	%r1243, %r26, %r997, %p266;
$L__BB2_35:
	ld.param.u64 	%rd97, [_ZN3cub18CUB_300001_SM_10006detail11scan_by_key21DeviceScanByKeyKernelINS2_10policy_hubIPiii9CustomMinE10Policy1000ES5_S5_S5_NS0_24ReduceByKeyScanTileStateIiiLb1EEE11CustomEqualS6_NS0_8NullTypeEjiiEEvT0_PT9_T1_T2_T3_iT4_T5_T6_T7__param_3];
	bar.sync 	0;
	st.shared.u32 	[%r8], %r1251;
	st.shared.u32 	[%r8+4], %r1250;
	st.shared.u32 	[%r8+8], %r1249;
	st.shared.u32 	[%r8+12], %r1248;
	st.shared.u32 	[%r8+16], %r1247;
	st.shared.u32 	[%r8+20], %r1246;
	st.shared.u32 	[%r8+24], %r1245;
	st.shared.u32 	[%r8+28], %r1244;
	st.shared.u32 	[%r8+32], %r1243;
	bar.warp.sync 	-1;
	ld.shared.u32 	%r1225, [%r7];
	ld.shared.u32 	%r1226, [%r7+128];
	ld.shared.u32 	%r1227, [%r7+256];
	ld.shared.u32 	%r1228, [%r7+384];
	ld.shared.u32 	%r1229, [%r7+512];
	ld.shared.u32 	%r1230, [%r7+640];
	ld.shared.u32 	%r1231, [%r7+768];
	ld.shared.u32 	%r1232, [%r7+896];
	ld.shared.u32 	%r1233, [%r7+1024];
	cvta.to.global.u64 	%rd89, %rd97;
	add.s64 	%rd91, %rd89, %rd62;
	st.global.u32 	[%rd91], %r1225;
	st.global.u32 	[%rd91+128], %r1226;
	st.global.u32 	[%rd91+256], %r1227;
	st.global.u32 	[%rd91+384], %r1228;
	st.global.u32 	[%rd91+512], %r1229;
	st.global.u32 	[%rd91+640], %r1230;
	st.global.u32 	[%rd91+768], %r1231;
	st.global.u32 	[%rd91+896], %r1232;
	st.global.u32 	[%rd91+1024], %r1233;
	bra.uni 	$L__BB2_126;
$L__BB2_36:
	setp.eq.s32 	%p19, %r3, 0;
	@%p19 bra 	$L__BB2_126;
	cvt.u64.u32 	%rd13, %r2;
	mul.wide.u32 	%rd29, %r2, 4;
	add.s64 	%rd30, %rd2, %rd29;
	mov.u32 	%r97, %tid.x;
	ld.global.u32 	%r1260, [%rd30];
	and.b32  	%r247, %r97, 31;
	and.b32  	%r248, %r97, 992;
	mul.lo.s32 	%r249, %r248, 9;
	or.b32  	%r99, %r249, %r247;
	setp.ge.u32 	%p20, %r99, %r3;
	shl.b32 	%r100, %r99, 2;
	cvt.u64.u32 	%rd31, %r100;
	add.s64 	%rd14, %rd30, %rd31;
	mov.u32 	%r1252, %r1260;
	@%p20 bra 	$L__BB2_39;
	ld.global.u32 	%r1252, [%rd14];
$L__BB2_39:
	add.s32 	%r103, %r99, 32;
	setp.ge.u32 	%p21, %r103, %r3;
	mov.u32 	%r1253, %r1260;
	@%p21 bra 	$L__BB2_41;
	ld.global.u32 	%r1253, [%rd14+128];
$L__BB2_41:
	add.s32 	%r106, %r99, 64;
	setp.ge.u32 	%p22, %r106, %r3;
	mov.u32 	%r1254, %r1260;
	@%p22 bra 	$L__BB2_43;
	ld.global.u32 	%r1254, [%rd14+256];
$L__BB2_43:
	add.s32 	%r109, %r99, 96;
	setp.ge.u32 	%p23, %r109, %r3;
	mov.u32 	%r1255, %r1260;
	@%p23 bra 	$L__BB2_45;
	ld.global.u32 	%r1255, [%rd14+384];
$L__BB2_45:
	add.s32 	%r112, %r99, 128;
	setp.ge.u32 	%p24, %r112, %r3;
	mov.u32 	%r1256, %r1260;
	@%p24 bra 	$L__BB2_47;
	ld.global.u32 	%r1256, [%rd14+512];
$L__BB2_47:
	add.s32 	%r115, %r99, 160;
	setp.ge.u32 	%p25, %r115, %r3;
	mov.u32 	%r1257, %r1260;
	@%p25 bra 	$L__BB2_49;
	ld.global.u32 	%r1257, [%rd14+640];
$L__BB2_49:
	add.s32 	%r118, %r99, 192;
	setp.ge.u32 	%p26, %r118, %r3;
	mov.u32 	%r1258, %r1260;
	@%p26 bra 	$L__BB2_51;
	ld.global.u32 	%r1258, [%rd14+768];
$L__BB2_51:
	add.s32 	%r121, %r99, 224;
	setp.ge.u32 	%p27, %r121, %r3;
	mov.u32 	%r1259, %r1260;
	@%p27 bra 	$L__BB2_53;
	ld.global.u32 	%r1259, [%rd14+896];
$L__BB2_53:
	add.s32 	%r124, %r99, 256;
	setp.ge.u32 	%p28, %r124, %r3;
	@%p28 bra 	$L__BB2_55;
	ld.global.u32 	%r1260, [%rd14+1024];
$L__BB2_55:
	setp.ge.u32 	%p29, %r99, %r3;
	// begin inline asm
	mov.u32 %r250, %laneid;
	// end inline asm
	shr.u32 	%r128, %r97, 5;
	mad.lo.s32 	%r251, %r128, 288, %r250;
	shl.b32 	%r252, %r251, 2;
	mov.u32 	%r253, _ZZN3cub18CUB_300001_SM_10006detail11scan_by_key21DeviceScanByKeyKernelINS2_10policy_hubIPiii9CustomMinE10Policy1000ES5_S5_S5_NS0_24ReduceByKeyScanTileStateIiiLb1EEE11CustomEqualS6_NS0_8NullTypeEjiiEEvT0_PT9_T1_T2_T3_iT4_T5_T6_T7_E12temp_storage;
	add.s32 	%r129, %r253, %r252;
	st.shared.u32 	[%r129], %r1252;
	st.shared.u32 	[%r129+128], %r1253;
	st.shared.u32 	[%r129+256], %r1254;
	st.shared.u32 	[%r129+384], %r1255;
	st.shared.u32 	[%r129+512], %r1256;
	st.shared.u32 	[%r129+640], %r1257;
	st.shared.u32 	[%r129+768], %r1258;
	st.shared.u32 	[%r129+896], %r1259;
	st.shared.u32 	[%r129+1024], %r1260;
	bar.warp.sync 	-1;
	shl.b32 	%r254, %r250, 5;
	add.s32 	%r130, %r129, %r254;
	ld.shared.u32 	%r131, [%r130];
	ld.shared.u32 	%r132, [%r130+4];
	ld.shared.u32 	%r133, [%r130+8];
	ld.shared.u32 	%r134, [%r130+12];
	ld.shared.u32 	%r135, [%r130+16];
	ld.shared.u32 	%r136, [%r130+20];
	ld.shared.u32 	%r137, [%r130+24];
	ld.shared.u32 	%r138, [%r130+28];
	ld.shared.u32 	%r139, [%r130+32];
	bar.sync 	0;
	shl.b64 	%rd33, %rd13, 2;
	add.s64 	%rd34, %rd1, %rd33;
	ld.global.u32 	%r1269, [%rd34];
	add.s64 	%rd15, %rd34, %rd31;
	mov.u32 	%r1261, %r1269;
	@%p29 bra 	$L__BB2_57;
	ld.global.u32 	%r1261, [%rd15];
$L__BB2_57:
	setp.ge.u32 	%p30, %r103, %r3;
	mov.u32 	%r1262, %r1269;
	@%p30 bra 	$L__BB2_59;
	ld.global.u32 	%r1262, [%rd15+128];
$L__BB2_59:
	setp.ge.u32 	%p31, %r106, %r3;
	mov.u32 	%r1263, %r1269;
	@%p31 bra 	$L__BB2_61;
	ld.global.u32 	%r1263, [%rd15+256];
$L__BB2_61:
	setp.ge.u32 	%p32, %r109, %r3;
	mov.u32 	%r1264, %r1269;
	@%p32 bra 	$L__BB2_63;
	ld.global.u32 	%r1264, [%rd15+384];
$L__BB2_63:
	setp.ge.u32 	%p33, %r112, %r3;
	mov.u32 	%r1265, %r1269;
	@%p33 bra 	$L__BB2_65;
	ld.global.u32 	%r1265, [%rd15+512];
$L__BB2_65:
	setp.ge.u32 	%p34, %r115, %r3;
	mov.u32 	%r1266, %r1269;
	@%p34 bra 	$L__BB2_67;
	ld.global.u32 	%r1266, [%rd15+640];
$L__BB2_67:
	setp.ge.u32 	%p35, %r118, %r3;
	mov.u32 	%r1267, %r1269;
	@%p35 bra 	$L__BB2_69;
	ld.global.u32 	%r1267, [%rd15+768];
$L__BB2_69:
	setp.ge.u32 	%p36, %r121, %r3;
	mov.u32 	%r1268, %r1269;
	@%p36 bra 	$L__BB2_71;
	ld.global.u32 	%r1268, [%rd15+896];
$L__BB2_71:
	setp.ge.u32 	%p37, %r124, %r3;
	@%p37 bra 	$L__BB2_73;
	ld.global.u32 	%r1269, [%rd15+1024];
$L__BB2_73:
	st.shared.u32 	[%r129], %r1261;
	st.shared.u32 	[%r129+128], %r1262;
	st.shared.u32 	[%r129+256], %r1263;
	st.shared.u32 	[%r129+384], %r1264;
	st.shared.u32 	[%r129+512], %r1265;
	st.shared.u32 	[%r129+640], %r1266;
	st.shared.u32 	[%r129+768], %r1267;
	st.shared.u32 	[%r129+896], %r1268;
	st.shared.u32 	[%r129+1024], %r1269;
	bar.warp.sync 	-1;
	ld.shared.u32 	%r159, [%r130];
	ld.shared.u32 	%r160, [%r130+4];
	ld.shared.u32 	%r161, [%r130+8];
	ld.shared.u32 	%r162, [%r130+12];
	ld.shared.u32 	%r163, [%r130+16];
	ld.shared.u32 	%r164, [%r130+20];
	ld.shared.u32 	%r165, [%r130+24];
	ld.shared.u32 	%r166, [%r130+28];
	ld.shared.u32 	%r167, [%r130+32];
	bar.sync 	0;
	setp.ne.s32 	%p38, %r1, 0;
	@%p38 bra 	$L__BB2_81;
	shl.b32 	%r582, %r97, 2;
	mov.u32 	%r583, _ZZN3cub18CUB_300001_SM_10006detail11scan_by_key21DeviceScanByKeyKernelINS2_10policy_hubIPiii9CustomMinE10Policy1000ES5_S5_S5_NS0_24ReduceByKeyScanTileStateIiiLb1EEE11CustomEqualS6_NS0_8NullTypeEjiiEEvT0_PT9_T1_T2_T3_iT4_T5_T6_T7_E12temp_storage;
	add.s32 	%r584, %r583, %r582;
	add.s32 	%r168, %r584, 1148;
	st.shared.u32 	[%r584+1148], %r139;
	bar.sync 	0;
	setp.eq.s32 	%p133, %r97, 0;
	mov.b32 	%r1270, 1;
	@%p133 bra 	$L__BB2_76;
	ld.shared.u32 	%r585, [%r168+-4];
	setp.ne.s32 	%p134, %r585, %r131;
	selp.u32 	%r1270, 1, 0, %p134;
$L__BB2_76:
	setp.ne.s32 	%p135, %r131, %r132;
	setp.ne.s32 	%p136, %r132, %r133;
	setp.ne.s32 	%p137, %r133, %r134;
	setp.ne.s32 	%p138, %r134, %r135;
	setp.ne.s32 	%p139, %r135, %r136;
	setp.ne.s32 	%p140, %r136, %r137;
	setp.ne.s32 	%p141, %r137, %r138;
	setp.ne.s32 	%p142, %r138, %r139;
	mul.lo.s32 	%r646, %r97, 9;
	setp.eq.s32 	%p143, %r646, %r3;
	selp.b32 	%r171, 1, %r1270, %p143;
	add.s32 	%r647, %r646, 1;
	setp.eq.s32 	%p144, %r647, %r3;
	or.pred  	%p1, %p144, %p135;
	add.s32 	%r648, %r646, 2;
	setp.eq.s32 	%p145, %r648, %r3;
	or.pred  	%p2, %p145, %p136;
	add.s32 	%r649, %r646, 3;
	setp.eq.s32 	%p146, %r649, %r3;
	or.pred  	%p3, %p146, %p137;
	add.s32 	%r650, %r646, 4;
	setp.eq.s32 	%p147, %r650, %r3;
	or.pred  	%p4, %p147, %p138;
	add.s32 	%r651, %r646, 5;
	setp.eq.s32 	%p148, %r651, %r3;
	or.pred  	%p5, %p148, %p139;
	add.s32 	%r652, %r646, 6;
	setp.eq.s32 	%p149, %r652, %r3;
	or.pred  	%p6, %p149, %p140;
	add.s32 	%r653, %r646, 7;
	setp.eq.s32 	%p150, %r653, %r3;
	or.pred  	%p7, %p150, %p141;
	add.s32 	%r654, %r646, 8;
	setp.eq.s32 	%p151, %r654, %r3;
	or.pred  	%p8, %p151, %p142;
	min.s32 	%r655, %r160, %r159;
	selp.b32 	%r656, %r160, %r655, %p1;
	or.pred  	%p152, %p1, %p2;
	min.s32 	%r657, %r161, %r656;
	selp.b32 	%r658, %r161, %r657, %p2;
	or.pred  	%p153, %p152, %p3;
	min.s32 	%r659, %r162, %r658;
	selp.b32 	%r660, %r162, %r659, %p3;
	or.pred  	%p154, %p153, %p4;
	min.s32 	%r661, %r163, %r660;
	selp.b32 	%r662, %r163, %r661, %p4;
	or.pred  	%p155, %p154, %p5;
	min.s32 	%r663, %r164, %r662;
	selp.b32 	%r664, %r164, %r663, %p5;
	or.pred  	%p156, %p155, %p6;
	min.s32 	%r665, %r165, %r664;
	selp.b32 	%r666, %r165, %r665, %p6;
	or.pred  	%p157, %p156, %p7;
	min.s32 	%r667, %r166, %r666;
	selp.b32 	%r668, %r166, %r667, %p7;
	or.pred  	%p158, %p157, %p8;
	selp.u32 	%r669, 1, 0, %p158;
	or.b32  	%r587, %r171, %r669;
	min.s32 	%r670, %r167, %r668;
	selp.b32 	%r592, %r167, %r670, %p8;
	mov.b32 	%r643, 1;
	mov.b32 	%r644, 0;
	mov.b32 	%r645, -1;
	// begin inline asm
	shfl.sync.up.b32 %r586, %r587, %r643, %r644, %r645;
	// end inline asm
	// begin inline asm
	shfl.sync.up.b32 %r591, %r592, %r643, %r644, %r645;
	// end inline asm
	setp.eq.s32 	%p159, %r587, 0;
	min.s32 	%r671, %r592, %r591;
	selp.b32 	%r672, %r671, %r592, %p159;
	setp.lt.s32 	%p160, %r250, 1;
	selp.b32 	%r673, 0, %r586, %p160;
	or.b32  	%r597, %r673, %r587;
	selp.b32 	%r602, %r592, %r672, %p160;
	mov.b32 	%r603, 2;
	// begin inline asm
	shfl.sync.up.b32 %r596, %r597, %r603, %r644, %r645;
	// end inline asm
	// begin inline asm
	shfl.sync.up.b32 %r601, %r602, %r603, %r644, %r645;
	// end inline asm
	setp.eq.s32 	%p161, %r597, 0;
	min.s32 	%r674, %r602, %r601;
	selp.b32 	%r675, %r674, %r602, %p161;
	setp.lt.s32 	%p162, %r250, 2;
	selp.b32 	%r676, 0, %r596, %p162;
	or.b32  	%r607, %r676, %r597;
	selp.b32 	%r612, %r602, %r675, %p162;
	mov.b32 	%r613, 4;
	// begin inline asm
	shfl.sync.up.b32 %r606, %r607, %r613, %r644, %r645;
	// end inline asm
	// begin inline asm
	shfl.sync.up.b32 %r611, %r612, %r613, %r644, %r645;
	// end inline asm
	setp.eq.s32 	%p163, %r607, 0;
	min.s32 	%r677, %r612, %r611;
	selp.b32 	%r678, %r677, %r612, %p163;
	setp.lt.s32 	%p164, %r250, 4;
	selp.b32 	%r679, 0, %r606, %p164;
	or.b32  	%r617, %r679, %r607;
	selp.b32 	%r622, %r612, %r678, %p164;
	mov.b32 	%r623, 8;
	// begin inline asm
	shfl.sync.up.b32 %r616, %r617, %r623, %r644, %r645;
	// end inline asm
	// begin inline asm
	shfl.sync.up.b32 %r621, %r622, %r623, %r644, %r645;
	// end inline asm
	setp.eq.s32 	%p165, %r617, 0;
	min.s32 	%r680, %r622, %r621;
	selp.b32 	%r681, %r680, %r622, %p165;
	setp.lt.s32 	%p166, %r250, 8;
	selp.b32 	%r682, 0, %r616, %p166;
	or.b32  	%r627, %r682, %r617;
	selp.b32 	%r632, %r622, %r681, %p166;
	mov.b32 	%r633, 16;
	// begin inline asm
	shfl.sync.up.b32 %r626, %r627, %r633, %r644, %r645;
	// end inline asm
	// begin inline asm
	shfl.sync.up.b32 %r631, %r632, %r633, %r644, %r645;
	// end inline asm
	setp.eq.s32 	%p167, %r627, 0;
	min.s32 	%r683, %r632, %r631;
	selp.b32 	%r172, %r683, %r632, %p167;
	setp.lt.s32 	%p168, %r250, 16;
	selp.b32 	%r684, 0, %r626, %p168;
	or.b32  	%r637, %r684, %r627;
	selp.b32 	%r642, %r632, %r172, %p168;
	// begin inline asm
	shfl.sync.up.b32 %r636, %r637, %r643, %r644, %r645;
	// end inline asm
	// begin inline asm
	shfl.sync.up.b32 %r1271, %r642, %r643, %r644, %r645;
	// end inline asm
	setp.ne.s32 	%p169, %r250, 31;
	@%p169 bra 	$L__BB2_78;
	shl.b32 	%r685, %r128, 3;
	mov.u32 	%r686, _ZZN3cub18CUB_300001_SM_10006detail11scan_by_key21DeviceScanByKeyKernelINS2_10policy_hubIPiii9CustomMinE10Policy1000ES5_S5_S5_NS0_24ReduceByKeyScanTileStateIiiLb1EEE11CustomEqualS6_NS0_8NullTypeEjiiEEvT0_PT9_T1_T2_T3_iT4_T5_T6_T7_E12temp_storage;
	add.s32 	%r687, %r686, %r685;
	st.shared.v2.u32 	[%r687], {%r637, %r172};
$L__BB2_78:
	bar.sync 	0;
	setp.lt.u32 	%p170, %r97, 32;
	@%p170 bra 	$L__BB2_80;
	ld.shared.u32 	%r688, [_ZZN3cub18CUB_300001_SM_10006detail11scan_by_key21DeviceScanByKeyKernelINS2_10policy_hubIPiii9CustomMinE10Policy1000ES5_S5_S5_NS0_24ReduceByKeyScanTileStateIiiLb1EEE11CustomEqualS6_NS0_8NullTypeEjiiEEvT0_PT9_T1_T2_T3_iT4_T5_T6_T7_E12temp_storage+4];
	ld.shared.v2.u32 	{%r689, %r690}, [_ZZN3cub18CUB_300001_SM_10006detail11scan_by_key21DeviceScanByKeyKernelINS2_10policy_hubIPiii9CustomMinE10Policy1000ES5_S5_S5_NS0_24ReduceByKeyScanTileStateIiiLb1EEE11CustomEqualS6_NS0_8NullTypeEjiiEEvT0_PT9_T1_T2_T3_iT4_T5_T6_T7_E12temp_storage+8];
	min.s32 	%r691, %r690, %r688;
	setp.eq.s32 	%p171, %r689, 0;
	selp.b32 	%r692, %r691, %r690, %p171;
	ld.shared.v4.u32 	{%r693, %r694, %r695, %r696}, [_ZZN3cub18CUB_300001_SM_10006detail11scan_by_key21DeviceScanByKeyKernelINS2_10policy_hubIPiii9CustomMinE10Policy1000ES5_S5_S5_NS0_24ReduceByKeyScanTileStateIiiLb1EEE11CustomEqualS6_NS0_8NullTypeEjiiEEvT0_PT9_T1_T2_T3_iT4_T5_T6_T7_E12temp_storage+16];
	min.s32 	%r697, %r694, %r692;
	setp.eq.s32 	%p172, %r693, 0;
	selp.b32 	%r698, %r697, %r694, %p172;
	min.s32 	%r699, %r696, %r698;
	setp.eq.s32 	%p173, %r695, 0;
	selp.b32 	%r700, %r699, %r696, %p173;
	ld.shared.v4.u32 	{%r701, %r702, %r703, %r704}, [_ZZN3cub18CUB_300001_SM_10006detail11scan_by_key21DeviceScanByKeyKernelINS2_10policy_hubIPiii9CustomMinE10Policy1000ES5_S5_S5_NS0_24ReduceByKeyScanTileStateIiiLb1EEE11CustomEqualS6_NS0_8NullTypeEjiiEEvT0_PT9_T1_T2_T3_iT4_T5_T6_T7_E12temp_storage+32];
	min.s32 	%r705, %r702, %r700;
	setp.eq.s32 	%p174, %r701, 0;
	selp.b32 	%r706, %r705, %r702, %p174;
	min.s32 	%r707, %r704, %r706;
	setp.eq.s32 	%p175, %r703, 0;
	selp.b32 	%r708, %r707, %r704, %p175;
	ld.shared.v2.u32 	{%r709, %r710}, [_ZZN3cub18CUB_300001_SM_10006detail11scan_by_key21DeviceScanByKeyKernelINS2_10policy_hubIPiii9CustomMinE10Policy1000ES5_S5_S5_NS0_24ReduceByKeyScanTileStateIiiLb1EEE11CustomEqualS6_NS0_8NullTypeEjiiEEvT0_PT9_T1_T2_T3_iT4_T5_T6_T7_E12temp_storage+48];
	setp.eq.s32 	%p176, %r128, 7;
	min.s32 	%r711, %r710, %r708;
	setp.eq.s32 	%p177, %r709, 0;
	selp.b32 	%r712, %r711, %r710, %p177;
	setp.eq.s32 	%p178, %r128, 6;
	setp.eq.s32 	%p179, %r128, 5;
	setp.eq.s32 	%p180, %r128, 4;
	setp.eq.s32 	%p181, %r128, 3;
	setp.eq.s32 	%p182, %r128, 2;
	selp.b32 	%r713, %r692, %r688, %p182;
	selp.b32 	%r714, %r698, %r713, %p181;
	selp.b32 	%r715, %r700, %r714, %p180;
	selp.b32 	%r716, %r706, %r715, %p179;
	selp.b32 	%r717, %r708, %r716, %p178;
	selp.b32 	%r718, %r712, %r717, %p176;
	setp.eq.s32 	%p183, %r636, 0;
	min.s32 	%r719, %r1271, %r718;
	selp.b32 	%r720, %r719, %r1271, %p183;
	setp.eq.s32 	%p184, %r250, 0;
	selp.b32 	%r1271, %r718, %r720, %p184;
$L__BB2_80:
	setp.eq.s32 	%p185, %r97, 0;
	setp.eq.s32 	%p186, %r171, 0;
	min.s32 	%r721, %r159, %r1271;
	selp.b32 	%r722, %r721, %r159, %p186;
	selp.b32 	%r1287, %r159, %r722, %p185;
	min.s32 	%r723, %r160, %r1287;
	selp.b32 	%r1286, %r160, %r723, %p1;
	min.s32 	%r724, %r161, %r1286;
	selp.b32 	%r1285, %r161, %r724, %p2;
	min.s32 	%r725, %r162, %r1285;
	selp.b32 	%r1284, %r162, %r725, %p3;
	min.s32 	%r726, %r163, %r1284;
	selp.b32 	%r1283, %r163, %r726, %p4;
	min.s32 	%r727, %r164, %r1283;
	selp.b32 	%r1282, %r164, %r727, %p5;
	min.s32 	%r728, %r165, %r1282;
	selp.b32 	%r1281, %r165, %r728, %p6;
	min.s32 	%r729, %r166, %r1281;
	selp.b32 	%r1280, %r166, %r729, %p7;
	min.s32 	%r730, %r167, %r1280;
	selp.b32 	%r1279, %r167, %r730, %p8;
	bra.uni 	$L__BB2_106;
$L__BB2_81:
	setp.ne.s32 	%p39, %r97, 0;
	mov.b32 	%r1273, 0;
	@%p39 bra 	$L__BB2_83;
	ld.param.u64 	%rd93, [_ZN3cub18CUB_300001_SM_10006detail11scan_by_key21DeviceScanByKeyKernelINS2_10policy_hubIPiii9CustomMinE10Policy1000ES5_S5_S5_NS0_24ReduceByKeyScanTileStateIiiLb1EEE11CustomEqualS6_NS0_8NullTypeEjiiEEvT0_PT9_T1_T2_T3_iT4_T5_T6_T7__param_1];
	cvta.to.global.u64 	%rd35, %rd93;
	mul.wide.u32 	%rd36, %r1, 4;
	add.s64 	%rd37, %rd35, %rd36;
	ld.global.u32 	%r1273, [%rd37];
$L__BB2_83:
	setp.eq.s32 	%p40, %r97, 0;
	shl.b32 	%r256, %r97, 2;
	mov.u32 	%r257, _ZZN3cub18CUB_300001_SM_10006detail11scan_by_key21DeviceScanByKeyKernelINS2_10policy_hubIPiii9CustomMinE10Policy1000ES5_S5_S5_NS0_24ReduceByKeyScanTileStateIiiLb1EEE11CustomEqualS6_NS0_8NullTypeEjiiEEvT0_PT9_T1_T2_T3_iT4_T5_T6_T7_E12temp_storage;
	add.s32 	%r258, %r257, %r256;
	add.s32 	%r189, %r258, 1148;
	st.shared.u32 	[%r258+1148], %r139;
	bar.sync 	0;
	@%p40 bra 	$L__BB2_85;
	ld.shared.u32 	%r1273, [%r189+-4];
$L__BB2_85:
	setp.ne.s32 	%p41, %r1273, %r131;
	setp.ne.s32 	%p42, %r131, %r132;
	setp.ne.s32 	%p43, %r132, %r133;
	setp.ne.s32 	%p44, %r133, %r134;
	setp.ne.s32 	%p45, %r134, %r135;
	setp.ne.s32 	%p46, %r135, %r136;
	setp.ne.s32 	%p47, %r136, %r137;
	setp.ne.s32 	%p48, %r137, %r138;
	setp.ne.s32 	%p49, %r138, %r139;
	mul.lo.s32 	%r319, %r97, 9;
	setp.eq.s32 	%p50, %r319, %r3;
	or.pred  	%p9, %p50, %p41;
	add.s32 	%r320, %r319, 1;
	setp.eq.s32 	%p51, %r320, %r3;
	or.pred  	%p10, %p51, %p42;
	add.s32 	%r321, %r319, 2;
	setp.eq.s32 	%p52, %r321, %r3;
	or.pred  	%p11, %p52, %p43;
	add.s32 	%r322, %r319, 3;
	setp.eq.s32 	%p53, %r322, %r3;
	or.pred  	%p12, %p53, %p44;
	add.s32 	%r323, %r319, 4;
	setp.eq.s32 	%p54, %r323, %r3;
	or.pred  	%p13, %p54, %p45;
	add.s32 	%r324, %r319, 5;
	setp.eq.s32 	%p55, %r324, %r3;
	or.pred  	%p14, %p55, %p46;
	add.s32 	%r325, %r319, 6;
	setp.eq.s32 	%p56, %r325, %r3;
	or.pred  	%p15, %p56, %p47;
	add.s32 	%r326, %r319, 7;
	setp.eq.s32 	%p57, %r326, %r3;
	or.pred  	%p16, %p57, %p48;
	add.s32 	%r327, %r319, 8;
	setp.eq.s32 	%p58, %r327, %r3;
	or.pred  	%p17, %p58, %p49;
	or.pred  	%p59, %p10, %p9;
	min.s32 	%r328, %r160, %r159;
	selp.b32 	%r329, %r160, %r328, %p10;
	or.pred  	%p60, %p11, %p59;
	min.s32 	%r330, %r161, %r329;
	selp.b32 	%r331, %r161, %r330, %p11;
	or.pred  	%p61, %p12, %p60;
	min.s32 	%r332, %r162, %r331;
	selp.b32 	%r333, %r162, %r332, %p12;
	or.pred  	%p62, %p13, %p61;
	min.s32 	%r334, %r163, %r333;
	selp.b32 	%r335, %r163, %r334, %p13;
	or.pred  	%p63, %p14, %p62;
	min.s32 	%r336, %r164, %r335;
	selp.b32 	%r337, %r164, %r336, %p14;
	or.pred  	%p64, %p15, %p63;
	min.s32 	%r338, %r165, %r337;
	selp.b32 	%r339, %r165, %r338, %p15;
	or.pred  	%p65, %p16, %p64;
	min.s32 	%r340, %r166, %r339;
	selp.b32 	%r341, %r166, %r340, %p16;
	or.pred  	%p66, %p17, %p65;
	selp.u32 	%r260, 1, 0, %p66;
	min.s32 	%r342, %r167, %r341;
	selp.b32 	%r265, %r167, %r342, %p17;
	mov.b32 	%r316, 1;
	mov.b32 	%r317, 0;
	mov.b32 	%r318, -1;
	// begin inline asm
	shfl.sync.up.b32 %r259, %r260, %r316, %r317, %r318;
	// end inline asm
	// begin inline asm
	shfl.sync.up.b32 %r264, %r265, %r316, %r317, %r318;
	// end inline asm
	min.s32 	%r343, %r265, %r264;
	setp.lt.s32 	%p68, %r250, 1;
	selp.b32 	%r344, 0, %r259, %p68;
	or.b32  	%r270, %r344, %r260;
	selp.b32 	%r345, %r265, %r343, %p66;
	selp.b32 	%r275, %r265, %r345, %p68;
	mov.b32 	%r276, 2;
	// begin inline asm
	shfl.sync.up.b32 %r269, %r270, %r276, %r317, %r318;
	// end inline asm
	// begin inline asm
	shfl.sync.up.b32 %r274, %r275, %r276, %r317, %r318;
	// end inline asm
	setp.eq.s32 	%p69, %r270, 0;
	min.s32 	%r346, %r275, %r274;
	selp.b32 	%r347, %r346, %r275, %p69;
	setp.lt.s32 	%p70, %r250, 2;
	selp.b32 	%r348, 0, %r269, %p70;
	or.b32  	%r280, %r348, %r270;
	selp.b32 	%r285, %r275, %r347, %p70;
	mov.b32 	%r286, 4;
	// begin inline asm
	shfl.sync.up.b32 %r279, %r280, %r286, %r317, %r318;
	// end inline asm
	// begin inline asm
	shfl.sync.up.b32 %r284, %r285, %r286, %r317, %r318;
	// end inline asm
	setp.eq.s32 	%p71, %r280, 0;
	min.s32 	%r349, %r285, %r284;
	selp.b32 	%r350, %r349, %r285, %p71;
	setp.lt.s32 	%p72, %r250, 4;
	selp.b32 	%r351, 0, %r279, %p72;
	or.b32  	%r290, %r351, %r280;
	selp.b32 	%r295, %r285, %r350, %p72;
	mov.b32 	%r296, 8;
	// begin inline asm
	shfl.sync.up.b32 %r289, %r290, %r296, %r317, %r318;
	// end inline asm
	// begin inline asm
	shfl.sync.up.b32 %r294, %r295, %r296, %r317, %r318;
	// end inline asm
	setp.eq.s32 	%p73, %r290, 0;
	min.s32 	%r352, %r295, %r294;
	selp.b32 	%r353, %r352, %r295, %p73;
	setp.lt.s32 	%p74, %r250, 8;
	selp.b32 	%r354, 0, %r289, %p74;
	or.b32  	%r300, %r354, %r290;
	selp.b32 	%r305, %r295, %r353, %p74;
	mov.b32 	%r306, 16;
	// begin inline asm
	shfl.sync.up.b32 %r299, %r300, %r306, %r317, %r318;
	// end inline asm
	// begin inline asm
	shfl.sync.up.b32 %r304, %r305, %r306, %r317, %r318;
	// end inline asm
	setp.eq.s32 	%p75, %r300, 0;
	min.s32 	%r355, %r305, %r304;
	selp.b32 	%r192, %r355, %r305, %p75;
	setp.lt.s32 	%p76, %r250, 16;
	selp.b32 	%r356, 0, %r299, %p76;
	or.b32  	%r310, %r356, %r300;
	selp.b32 	%r315, %r305, %r192, %p76;
	// begin inline asm
	shfl.sync.up.b32 %r1277, %r310, %r316, %r317, %r318;
	// end inline asm
	// begin inline asm
	shfl.sync.up.b32 %r1278, %r315, %r316, %r317, %r318;
	// end inline asm
	setp.ne.s32 	%p77, %r250, 31;
	@%p77 bra 	$L__BB2_87;
	shl.b32 	%r357, %r128, 3;
	mov.u32 	%r358, _ZZN3cub18CUB_300001_SM_10006detail11scan_by_key21DeviceScanByKeyKernelINS2_10policy_hubIPiii9CustomMinE10Policy1000ES5_S5_S5_NS0_24ReduceByKeyScanTileStateIiiLb1EEE11CustomEqualS6_NS0_8NullTypeEjiiEEvT0_PT9_T1_T2_T3_iT4_T5_T6_T7_E12temp_storage;
	add.s32 	%r359, %r358, %r357;
	st.shared.v2.u32 	[%r359], {%r310, %r192};
$L__BB2_87:
	bar.sync 	0;
	ld.shared.v4.u32 	{%r360, %r361, %r362, %r363}, [_ZZN3cub18CUB_300001_SM_10006detail11scan_by_key21DeviceScanByKeyKernelINS2_10policy_hubIPiii9CustomMinE10Policy1000ES5_S5_S5_NS0_24ReduceByKeyScanTileStateIiiLb1EEE11CustomEqualS6_NS0_8NullTypeEjiiEEvT0_PT9_T1_T2_T3_iT4_T5_T6_T7_E12temp_storage];
	or.b32  	%r364, %r362, %r360;
	setp.eq.s32 	%p78, %r362, 0;
	min.s32 	%r365, %r363, %r361;
	selp.b32 	%r366, %r365, %r363, %p78;
	setp.eq.s32 	%p79, %r128, 2;
	selp.b32 	%r367, %r364, %r360, %p79;
	selp.b32 	%r368, %r366, %r361, %p79;
	ld.shared.v4.u32 	{%r369, %r370, %r371, %r372}, [_ZZN3cub18CUB_300001_SM_10006detail11scan_by_key21DeviceScanByKeyKernelINS2_10policy_hubIPiii9CustomMinE10Policy1000ES5_S5_S5_NS0_24ReduceByKeyScanTileStateIiiLb1EEE11CustomEqualS6_NS0_8NullTypeEjiiEEvT0_PT9_T1_T2_T3_iT4_T5_T6_T7_E12temp_storage+16];
	or.b32  	%r373, %r369, %r364;
	setp.eq.s32 	%p80, %r369, 0;
	min.s32 	%r374, %r370, %r366;
	selp.b32 	%r375, %r374, %r370, %p80;
	setp.eq.s32 	%p81, %r128, 3;
	selp.b32 	%r376, %r373, %r367, %p81;
	selp.b32 	%r377, %r375, %r368, %p81;
	or.b32  	%r378, %r371, %r373;
	setp.eq.s32 	%p82, %r371, 0;
	min.s32 	%r379, %r372, %r375;
	selp.b32 	%r380, %r379, %r372, %p82;
	setp.eq.s32 	%p83, %r128, 4;
	selp.b32 	%r381, %r378, %r376, %p83;
	selp.b32 	%r382, %r380, %r377, %p83;
	ld.shared.v4.u32 	{%r383, %r384, %r385, %r386}, [_ZZN3cub18CUB_300001_SM_10006detail11scan_by_key21DeviceScanByKeyKernelINS2_10policy_hubIPiii9CustomMinE10Policy1000ES5_S5_S5_NS0_24ReduceByKeyScanTileStateIiiLb1EEE11CustomEqualS6_NS0_8NullTypeEjiiEEvT0_PT9_T1_T2_T3_iT4_T5_T6_T7_E12temp_storage+32];
	or.b32  	%r387, %r383, %r378;
	setp.eq.s32 	%p84, %r383, 0;
	min.s32 	%r388, %r384, %r380;
	selp.b32 	%r389, %r388, %r384, %p84;
	setp.eq.s32 	%p85, %r128, 5;
	selp.b32 	%r390, %r387, %r381, %p85;
	selp.b32 	%r391, %r389, %r382, %p85;
	or.b32  	%r392, %r385, %r387;
	setp.eq.s32 	%p86, %r385, 0;
	min.s32 	%r393, %r386, %r389;
	selp.b32 	%r394, %r393, %r386, %p86;
	setp.eq.s32 	%p87, %r128, 6;
	selp.b32 	%r395, %r392, %r390, %p87;
	selp.b32 	%r396, %r394, %r391, %p87;
	ld.shared.v4.u32 	{%r397, %r398, %r399, %r400}, [_ZZN3cub18CUB_300001_SM_10006detail11scan_by_key21DeviceScanByKeyKernelINS2_10policy_hubIPiii9CustomMinE10Policy1000ES5_S5_S5_NS0_24ReduceByKeyScanTileStateIiiLb1EEE11CustomEqualS6_NS0_8NullTypeEjiiEEvT0_PT9_T1_T2_T3_iT4_T5_T6_T7_E12temp_storage+48];
	or.b32  	%r401, %r397, %r392;
	setp.eq.s32 	%p88, %r397, 0;
	min.s32 	%r402, %r398, %r394;
	selp.b32 	%r403, %r402, %r398, %p88;
	setp.eq.s32 	%p89, %r128, 7;
	selp.b32 	%r196, %r401, %r395, %p89;
	selp.b32 	%r197, %r403, %r396, %p89;
	or.b32  	%r198, %r399, %r401;
	setp.eq.s32 	%p90, %r399, 0;
	min.s32 	%r404, %r400, %r403;
	selp.b32 	%r199, %r404, %r400, %p90;
	setp.lt.u32 	%p91, %r97, 32;
	@%p91 bra 	$L__BB2_89;
	setp.eq.s32 	%p92, %r1277, 0;
	min.s32 	%r405, %r1278, %r197;
	selp.b32 	%r406, %r405, %r1278, %p92;
	setp.eq.s32 	%p93, %r250, 0;
	selp.b32 	%r407, 0, %r1277, %p93;
	or.b32  	%r1277, %r196, %r407;
	selp.b32 	%r1278, %r197, %r406, %p93;
	bra.uni 	$L__BB2_105;
$L__BB2_89:
	setp.ne.s32 	%p94, %r97, 0;
	mul.wide.u32 	%rd38, %r1, 16;
	add.s64 	%rd16, %rd3, %rd38;
	@%p94 bra 	$L__BB2_91;
	st.shared.u32 	[_ZZN3cub18CUB_300001_SM_10006detail11scan_by_key21DeviceScanByKeyKernelINS2_10policy_hubIPiii9CustomMinE10Policy1000ES5_S5_S5_NS0_24ReduceByKeyScanTileStateIiiLb1EEE11CustomEqualS6_NS0_8NullTypeEjiiEEvT0_PT9_T1_T2_T3_iT4_T5_T6_T7_E12temp_storage+116], %r198;
	st.shared.u32 	[_ZZN3cub18CUB_300001_SM_10006detail11scan_by_key21DeviceScanByKeyKernelINS2_10policy_hubIPiii9CustomMinE10Policy1000ES5_S5_S5_NS0_24ReduceByKeyScanTileStateIiiLb1EEE11CustomEqualS6_NS0_8NullTypeEjiiEEvT0_PT9_T1_T2_T3_iT4_T5_T6_T7_E12temp_storage+120], %r199;
	mov.b64 	%rd40, {%r198, %r199};
	add.s64 	%rd39, %rd16, 512;
	mov.b64 	%rd41, 100;
	// begin inline asm
	st.relaxed.gpu.v2.u64 [%rd39], {%rd40, %rd41};
	// end inline asm
$L__BB2_91:
	not.b32 	%r202, %r97;
	mov.u32 	%r408, %nctaid.x;
	setp.gt.u32 	%p95, %r408, 499;
	@%p95 bra 	$L__BB2_93;
	membar.cta;
	bra.uni 	$L__BB2_94;
$L__BB2_93:
	mov.b32 	%r409, 450;
	// begin inline asm
	nanosleep.u32 %r409;
	// end inline asm
$L__BB2_94:
	mul.wide.s32 	%rd42, %r202, 16;
	add.s64 	%rd43, %rd16, %rd42;
	add.s64 	%rd17, %rd43, 512;
$L__BB2_95:
	// begin inline asm
	ld.relaxed.gpu.v2.u64 {%rd44, %rd99}, [%rd17];
	// end inline asm
	setp.eq.s64 	%p96, %rd99, 99;
	mov.b32 	%r410, -1;
	vote.sync.any.pred 	%p97, %p96, %r410;
	@%p97 bra 	$L__BB2_95;
	mov.b64 	{%r414, %r419}, %rd44;
	setp.eq.s64 	%p98, %rd99, 101;
	mov.b32 	%r462, -1;
	vote.sync.ballot.b32 	%r463, %p98, %r462;
	// begin inline asm
	mov.u32 %r412, %lanemask_ge;
	// end inline asm
	and.b32  	%r464, %r463, %r412;
	or.b32  	%r465, %r464, -2147483648;
	add.s32 	%r466, %r465, -1;
	not.b32 	%r467, %r465;
	and.b32  	%r468, %r467, %r466;
	popc.b32 	%r416, %r468;
	mov.b32 	%r420, 1;
	// begin inline asm
	shfl.sync.down.b32 %r413, %r414, %r420, %r416, %r462;
	// end inline asm
	// begin inline asm
	shfl.sync.down.b32 %r418, %r419, %r420, %r416, %r462;
	// end inline asm
	setp.lt.s32 	%p100, %r250, %r416;
	setp.eq.s32 	%p101, %r414, 0;
	min.s32 	%r469, %r419, %r418;
	selp.b32 	%r470, %r413, 0, %p100;
	or.b32  	%r424, %r470, %r414;
	selp.b32 	%r471, %r469, %r419, %p101;
	selp.b32 	%r429, %r471, %r419, %p100;
	mov.b32 	%r430, 2;
	// begin inline asm
	shfl.sync.down.b32 %r423, %r424, %r430, %r416, %r462;
	// end inline asm
	// begin inline asm
	shfl.sync.down.b32 %r428, %r429, %r430, %r416, %r462;
	// end inline asm
	add.s32 	%r204, %r250, 2;
	setp.gt.s32 	%p102, %r204, %r416;
	setp.eq.s32 	%p103, %r424, 0;
	min.s32 	%r472, %r429, %r428;
	selp.b32 	%r473, %r472, %r429, %p103;
	selp.b32 	%r474, 0, %r423, %p102;
	or.b32  	%r434, %r424, %r474;
	selp.b32 	%r439, %r429, %r473, %p102;
	mov.b32 	%r440, 4;
	// begin inline asm
	shfl.sync.down.b32 %r433, %r434, %r440, %r416, %r462;
	// end inline asm
	// begin inline asm
	shfl.sync.down.b32 %r438, %r439, %r440, %r416, %r462;
	// end inline asm
	add.s32 	%r205, %r250, 4;
	setp.gt.s32 	%p104, %r205, %r416;
	setp.eq.s32 	%p105, %r434, 0;
	min.s32 	%r475, %r439, %r438;
	selp.b32 	%r476, %r475, %r439, %p105;
	selp.b32 	%r477, 0, %r433, %p104;
	or.b32  	%r444, %r434, %r477;
	selp.b32 	%r449, %r439, %r476, %p104;
	mov.b32 	%r450, 8;
	// begin inline asm
	shfl.sync.down.b32 %r443, %r444, %r450, %r416, %r462;
	// end inline asm
	// begin inline asm
	shfl.sync.down.b32 %r448, %r449, %r450, %r416, %r462;
	// end inline asm
	add.s32 	%r478, %r250, 8;
	setp.gt.s32 	%p106, %r478, %r416;
	setp.eq.s32 	%p107, %r444, 0;
	min.s32 	%r479, %r449, %r448;
	selp.b32 	%r480, %r479, %r449, %p107;
	selp.b32 	%r481, 0, %r443, %p106;
	or.b32  	%r454, %r444, %r481;
	selp.b32 	%r459, %r449, %r480, %p106;
	mov.b32 	%r460, 16;
	// begin inline asm
	shfl.sync.down.b32 %r453, %r454, %r460, %r416, %r462;
	// end inline asm
	// begin inline asm
	shfl.sync.down.b32 %r458, %r459, %r460, %r416, %r462;
	// end inline asm
	add.s32 	%r206, %r250, 16;
	setp.gt.s32 	%p108, %r206, %r416;
	setp.eq.s32 	%p109, %r454, 0;
	min.s32 	%r482, %r459, %r458;
	selp.b32 	%r483, %r482, %r459, %p109;
	selp.b32 	%r484, 0, %r453, %p108;
	or.b32  	%r1274, %r484, %r454;
	selp.b32 	%r1275, %r459, %r483, %p108;
	not.b32 	%r485, %r97;
	add.s32 	%r1276, %r1, %r485;
	add.s64 	%rd20, %rd3, 512;
$L__BB2_97:
	setp.ne.s64 	%p110, %rd99, 101;
	mov.b32 	%r486, -1;
	vote.sync.all.pred 	%p111, %p110, %r486;
	not.pred 	%p112, %p111;
	@%p112 bra 	$L__BB2_101;
	mul.wide.s32 	%rd53, %r1276, 16;
	add.s64 	%rd54, %rd20, %rd53;
	add.s64 	%rd52, %rd54, -512;
$L__BB2_99:
	// begin inline asm
	ld.relaxed.gpu.v2.u64 {%rd50, %rd99}, [%rd52];
	// end inline asm
	setp.eq.s64 	%p118, %rd99, 99;
	mov.b32 	%r504, -1;
	vote.sync.any.pred 	%p119, %p118, %r504;
	@%p119 bra 	$L__BB2_99;
	mov.b64 	{%r507, %r512}, %rd50;
	setp.eq.s64 	%p120, %rd99, 101;
	mov.b32 	%r555, -1;
	vote.sync.ballot.b32 	%r556, %p120, %r555;
	and.b32  	%r557, %r556, %r412;
	or.b32  	%r558, %r557, -2147483648;
	add.s32 	%r559, %r558, -1;
	not.b32 	%r560, %r558;
	and.b32  	%r561, %r560, %r559;
	popc.b32 	%r509, %r561;
	mov.b32 	%r513, 1;
	// begin inline asm
	shfl.sync.down.b32 %r506, %r507, %r513, %r509, %r555;
	// end inline asm
	// begin inline asm
	shfl.sync.down.b32 %r511, %r512, %r513, %r509, %r555;
	// end inline asm
	setp.lt.s32 	%p122, %r250, %r509;
	setp.eq.s32 	%p123, %r507, 0;
	min.s32 	%r562, %r512, %r511;
	selp.b32 	%r563, %r506, 0, %p122;
	or.b32  	%r517, %r563, %r507;
	selp.b32 	%r564, %r562, %r512, %p123;
	selp.b32 	%r522, %r564, %r512, %p122;
	mov.b32 	%r523, 2;
	// begin inline asm
	shfl.sync.down.b32 %r516, %r517, %r523, %r509, %r555;
	// end inline asm
	// begin inline asm
	shfl.sync.down.b32 %r521, %r522, %r523, %r509, %r555;
	// end inline asm
	setp.gt.s32 	%p124, %r204, %r509;
	setp.eq.s32 	%p125, %r517, 0;
	min.s32 	%r565, %r522, %r521;
	selp.b32 	%r566, %r565, %r522, %p125;
	selp.b32 	%r567, 0, %r516, %p124;
	or.b32  	%r527, %r517, %r567;
	selp.b32 	%r532, %r522, %r566, %p124;
	mov.b32 	%r533, 4;
	// begin inline asm
	shfl.sync.down.b32 %r526, %r527, %r533, %r509, %r555;
	// end inline asm
	// begin inline asm
	shfl.sync.down.b32 %r531, %r532, %r533, %r509, %r555;
	// end inline asm
	setp.gt.s32 	%p126, %r205, %r509;
	setp.eq.s32 	%p127, %r527, 0;
	min.s32 	%r568, %r532, %r531;
	selp.b32 	%r569, %r568, %r532, %p127;
	selp.b32 	%r570, 0, %r526, %p126;
	or.b32  	%r537, %r527, %r570;
	selp.b32 	%r542, %r532, %r569, %p126;
	mov.b32 	%r543, 8;
	// begin inline asm
	shfl.sync.down.b32 %r536, %r537, %r543, %r509, %r555;
	// end inline asm
	// begin inline asm
	shfl.sync.down.b32 %r541, %r542, %r543, %r509, %r555;
	// end inline asm
	add.s32 	%r571, %r250, 8;
	setp.gt.s32 	%p128, %r571, %r509;
	setp.eq.s32 	%p129, %r537, 0;
	min.s32 	%r572, %r542, %r541;
	selp.b32 	%r573, %r572, %r542, %p129;
	selp.b32 	%r574, 0, %r536, %p128;
	or.b32  	%r547, %r537, %r574;
	selp.b32 	%r552, %r542, %r573, %p128;
	mov.b32 	%r553, 16;
	// begin inline asm
	shfl.sync.down.b32 %r546, %r547, %r553, %r509, %r555;
	// end inline asm
	// begin inline asm
	shfl.sync.down.b32 %r551, %r552, %r553, %r509, %r555;
	// end inline asm
	setp.gt.s32 	%p130, %r206, %r509;
	setp.eq.s32 	%p131, %r547, 0;
	min.s32 	%r575, %r552, %r551;
	selp.b32 	%r576, %r575, %r552, %p131;
	selp.b32 	%r577, 0, %r546, %p130;
	selp.b32 	%r578, %r552, %r576, %p130;
	or.b32  	%r579, %r577, %r1274;
	or.b32  	%r213, %r579, %r547;
	setp.eq.s32 	%p132, %r1274, 0;
	min.s32 	%r580, %r1275, %r578;
	selp.b32 	%r1275, %r580, %r1275, %p132;
	add.s32 	%r1276, %r1276, -32;
	mov.u32 	%r1274, %r213;
	bra.uni 	$L__BB2_97;
$L__BB2_101:
	setp.ne.s32 	%p113, %r97, 0;
	@%p113 bra 	$L__BB2_103;
	or.b32  	%r488, %r1274, %r198;
	setp.eq.s32 	%p114, %r198, 0;
	min.s32 	%r489, %r199, %r1275;
	selp.b32 	%r490, %r489, %r199, %p114;
	mov.b64 	%rd48, {%r488, %r490};
	add.s64 	%rd47, %rd16, 512;
	mov.b64 	%rd49, 101;
	// begin inline asm
	st.relaxed.gpu.v2.u64 [%rd47], {%rd48, %rd49};
	// end inline asm
	st.shared.u32 	[_ZZN3cub18CUB_300001_SM_10006detail11scan_by_key21DeviceScanByKeyKernelINS2_10policy_hubIPiii9CustomMinE10Policy1000ES5_S5_S5_NS0_24ReduceByKeyScanTileStateIiiLb1EEE11CustomEqualS6_NS0_8NullTypeEjiiEEvT0_PT9_T1_T2_T3_iT4_T5_T6_T7_E12temp_storage+100], %r1274;
	st.shared.v2.u32 	[_ZZN3cub18CUB_300001_SM_10006detail11scan_by_key21DeviceScanByKeyKernelINS2_10policy_hubIPiii9CustomMinE10Policy1000ES5_S5_S5_NS0_24ReduceByKeyScanTileStateIiiLb1EEE11CustomEqualS6_NS0_8NullTypeEjiiEEvT0_PT9_T1_T2_T3_iT4_T5_T6_T7_E12temp_storage+104], {%r1275, %r488};
	st.shared.u32 	[_ZZN3cub18CUB_300001_SM_10006detail11scan_by_key21DeviceScanByKeyKernelINS2_10policy_hubIPiii9CustomMinE10Policy1000ES5_S5_S5_NS0_24ReduceByKeyScanTileStateIiiLb1EEE11CustomEqualS6_NS0_8NullTypeEjiiEEvT0_PT9_T1_T2_T3_iT4_T5_T6_T7_E12temp_storage+112], %r490;
$L__BB2_103:
	setp.ne.s32 	%p115, %r250, 0;
	@%p115 bra 	$L__BB2_105;
	st.shared.v2.u32 	[_ZZN3cub18CUB_300001_SM_10006detail11scan_by_key21DeviceScanByKeyKernelINS2_10policy_hubIPiii9CustomMinE10Policy1000ES5_S5_S5_NS0_24ReduceByKeyScanTileStateIiiLb1EEE11CustomEqualS6_NS0_8NullTypeEjiiEEvT0_PT9_T1_T2_T3_iT4_T5_T6_T7_E12temp_storage+72], {%r1274, %r1275};
	mov.u32 	%r1277, %r1274;
	mov.u32 	%r1278, %r1275;
$L__BB2_105:
	setp.eq.s32 	%p116, %r97, 0;
	bar.sync 	0;
	ld.shared.u32 	%r491, [_ZZN3cub18CUB_300001_SM_10006detail11scan_by_key21DeviceScanByKeyKernelINS2_10policy_hubIPiii9CustomMinE10Policy1000ES5_S5_S5_NS0_24ReduceByKeyScanTileStateIiiLb1EEE11CustomEqualS6_NS0_8NullTypeEjiiEEvT0_PT9_T1_T2_T3_iT4_T5_T6_T7_E12temp_storage+76];
	setp.eq.s32 	%p117, %r1277, 0;
	min.s32 	%r492, %r1278, %r491;
	selp.b32 	%r493, %r492, %r1278, %p117;
	selp.b32 	%r494, %r1278, %r493, %p116;
	min.s32 	%r495, %r159, %r494;
	selp.b32 	%r1287, %r159, %r495, %p9;
	min.s32 	%r496, %r160, %r1287;
	selp.b32 	%r1286, %r160, %r496, %p10;
	min.s32 	%r497, %r161, %r1286;
	selp.b32 	%r1285, %r161, %r497, %p11;
	min.s32 	%r498, %r162, %r1285;
	selp.b32 	%r1284, %r162, %r498, %p12;
	min.s32 	%r499, %r163, %r1284;
	selp.b32 	%r1283, %r163, %r499, %p13;
	min.s32 	%r500, %r164, %r1283;
	selp.b32 	%r1282, %r164, %r500, %p14;
	min.s32 	%r501, %r165, %r1282;
	selp.b32 	%r1281, %r165, %r501, %p15;
	min.s32 	%r502, %r166, %r1281;
	selp.b32 	%r1280, %r166, %r502, %p16;
	min.s32 	%r503, %r167, %r1280;
	selp.b32 	%r1279, %r167, %r503, %p17;
$L__BB2_106:
	bar.sync 	0;
	st.shared.u32 	[%r130], %r1287;
	st.shared.u32 	[%r130+4], %r1286;
	st.shared.u32 	[%r130+8], %r1285;
	st.shared.u32 	[%r130+12], %r1284;
	st.shared.u32 	[%r130+16], %r1283;
	st.shared.u32 	[%r130+20], %r1282;
	st.shared.u32 	[%r130+24], %r1281;
	st.shared.u32 	[%r130+28], %r1280;
	st.shared.u32 	[%r130+32], %r1279;
	bar.warp.sync 	-1;
	ld.shared.u32 	%r236, [%r129];
	ld.shared.u32 	%r237, [%r129+128];
	ld.shared.u32 	%r238, [%r129+256];
	ld.shared.u32 	%r239, [%r129+384];
	ld.shared.u32 	%r240, [%r129+512];
	ld.shared.u32 	%r241, [%r129+640];
	ld.shared.u32 	%r242, [%r129+768];
	ld.shared.u32 	%r243, [%r129+896];
	ld.shared.u32 	%r244, [%r129+1024];
	setp.ne.s32 	%p187, %r97, 0;
	@%p187 bra 	$L__BB2_108;
	st.volatile.shared.u32 	[_ZZN3cub18CUB_300001_SM_10006detail11scan_by_key21DeviceScanByKeyKernelINS2_10policy_hubIPiii9CustomMinE10Policy1000ES5_S5_S5_NS0_24ReduceByKeyScanTileStateIiiLb1EEE11CustomEqualS6_NS0_8NullTypeEjiiEEvT0_PT9_T1_T2_T3_iT4_T5_T6_T7_E12temp_storage+9216], %r3;
$L__BB2_108:
	ld.param.u64 	%rd96, [_ZN3cub18CUB_300001_SM_10006detail11scan_by_key21DeviceScanByKeyKernelINS2_10policy_hubIPiii9CustomMinE10Policy1000ES5_S5_S5_NS0_24ReduceByKeyScanTileStateIiiLb1EEE11CustomEqualS6_NS0_8NullTypeEjiiEEvT0_PT9_T1_T2_T3_iT4_T5_T6_T7__param_3];
	bar.sync 	0;
	ld.volatile.shared.u32 	%r245, [_ZZN3cub18CUB_300001_SM_10006detail11scan_by_key21DeviceScanByKeyKernelINS2_10policy_hubIPiii9CustomMinE10Policy1000ES5_S5_S5_NS0_24ReduceByKeyScanTileStateIiiLb1EEE11CustomEqualS6_NS0_8NullTypeEjiiEEvT0_PT9_T1_T2_T3_iT4_T5_T6_T7_E12temp_storage+9216];
	setp.ge.s32 	%p188, %r99, %r245;
	cvt.u64.u32 	%rd55, %r99;
	add.s64 	%rd56, %rd55, %rd13;
	cvta.to.global.u64 	%rd57, %rd96;
	shl.b64 	%rd58, %rd56, 2;
	add.s64 	%rd24, %rd57, %rd58;
	@%p188 bra 	$L__BB2_110;
	st.global.u32 	[%rd24], %r236;
$L__BB2_110:
	setp.ge.s32 	%p189, %r103, %r245;
	@%p189 bra 	$L__BB2_112;
	st.global.u32 	[%rd24+128], %r237;
$L__BB2_112:
	setp.ge.s32 	%p190, %r106, %r245;
	@%p190 bra 	$L__BB2_114;
	st.global.u32 	[%rd24+256], %r238;
$L__BB2_114:
	setp.ge.s32 	%p191, %r109, %r245;
	@%p191 bra 	$L__BB2_116;
	st.global.u32 	[%rd24+384], %r239;
$L__BB2_116:
	setp.ge.s32 	%p192, %r112, %r245;
	@%p192 bra 	$L__BB2_118;
	st.global.u32 	[%rd24+512], %r240;
$L__BB2_118:
	setp.ge.s32 	%p193, %r115, %r245;
	@%p193 bra 	$L__BB2_120;
	st.global.u32 	[%rd24+640], %r241;
$L__BB2_120:
	setp.ge.s32 	%p194, %r118, %r245;
	@%p194 bra 	$L__BB2_122;
	st.global.u32 	[%rd24+768], %r242;
$L__BB2_122:
	setp.ge.s32 	%p195, %r121, %r245;
	@%p195 bra 	$L__BB2_124;
	st.global.u32 	[%rd24+896], %r243;
$L__BB2_124:
	setp.ge.s32 	%p196, %r124, %r245;
	@%p196 bra 	$L__BB2_126;
	st.global.u32 	[%rd24+1024], %r244;
$L__BB2_126:
	ret;

}


// ===== COMPILED SASS (sm_100) =====

	.target	sm_100

	.elftype	@"ET_EXEC"


//--------------------- .note.nv.tkinfo           --------------------------
	.section	.note.nv.tkinfo,"",@"SHT_NOTE"
	.sectionflags	@"SHF_NOTE_NV_TKINFO"
	.tkinfo
        /*0018*/ 	.word	0x00000002
        /*0030*/ 	.string	""
        /*0030*/ 	.string	"ptxas"
        /*0030*/ 	.string	"Cuda compilation tools, release 13.0, V13.0.88"
        /*0030*/ 	.string	"Build cuda_13.0.r13.0/compiler.36424714_0"
        /*0030*/ 	.string	"-arch sm_100 -m 64 "



//--------------------- .note.nv.cuinfo           --------------------------
	.section	.note.nv.cuinfo,"",@"SHT_NOTE"
	.sectionflags	@"SHF_NOTE_NV_CUINFO"
        /*0018*/ 	.short	0x0002
        /*001a*/ 	.short	0x0064
        /*001c*/ 	.short	0x0082
	.zero		2


//--------------------- .nv.info                  --------------------------
	.section	.nv.info,"",@"SHT_CUDA_INFO"
	.align	4


	//----- nvinfo : EIATTR_REGCOUNT
	.align		4
        /*0000*/ 	.byte	0x04, 0x2f
        /*0002*/ 	.short	(.L_41 - .L_40)
	.align		4
.L_40:
        /*0004*/ 	.word	index@(_ZN3cub18CUB_300001_SM_10006detail11EmptyKernelIvEEvv)
        /*0008*/ 	.word	0x00000004


	//----- nvinfo : EIATTR_FRAME_SIZE
	.align		4
.L_41:
        /*000c*/ 	.byte	0x04, 0x11
        /*000e*/ 	.short	(.L_43 - .L_42)
	.align		4
.L_42:
        /*0010*/ 	.word	index@(_ZN3cub18CUB_300001_SM_10006detail11EmptyKernelIvEEvv)
        /*0014*/ 	.word	0x00000000


	//----- nvinfo : EIATTR_REGCOUNT
	.align		4
.L_43:
        /*0018*/ 	.byte	0x04, 0x2f
        /*001a*/ 	.short	(.L_45 - .L_44)
	.align		4
.L_44:
        /*001c*/ 	.word	index@(_ZN3cub18CUB_300001_SM_10006detail11scan_by_key25DeviceScanByKeyInitKernelINS0_24ReduceByKeyScanTileStateIiiLb1EEEPijEEvT_T0_PN4cuda3std3__415iterator_traitsIS8_vE10value_typeET1_i)
        /*0020*/ 	.word	0x0000000e


	//----- nvinfo : EIATTR_FRAME_SIZE
	.align		4
.L_45:
        /*0024*/ 	.byte	0x04, 0x11
        /*0026*/ 	.short	(.L_47 - .L_46)
	.align		4
.L_46:
        /*0028*/ 	.word	index@(_ZN3cub18CUB_300001_SM_10006detail11scan_by_key25DeviceScanByKeyInitKernelINS0_24ReduceByKeyScanTileStateIiiLb1EEEPijEEvT_T0_PN4cuda3std3__415iterator_traitsIS8_vE10value_typeET1_i)
        /*002c*/ 	.word	0x00000000


	//----- nvinfo : EIATTR_REGCOUNT
	.align		4
.L_47:
        /*0030*/ 	.byte	0x04, 0x2f
        /*0032*/ 	.short	(.L_49 - .L_48)
	.align		4
.L_48:
        /*0034*/ 	.word	index@(_ZN3cub18CUB_300001_SM_10006detail11scan_by_key21DeviceScanByKeyKernelINS2_10policy_hubIPiii9CustomMinE10Policy1000ES5_S5_S5_NS0_24ReduceByKeyScanTileStateIiiLb1EEE11CustomEqualS6_NS0_8NullTypeEjiiEEvT0_PT9_T1_T2_T3_iT4_T5_T6_T7_)
        /*0038*/ 	.word	0x00000030


	//----- nvinfo : EIATTR_FRAME_SIZE
	.align		4
.L_49:
        /*003c*/ 	.byte	0x04, 0x11
        /*003e*/ 	.short	(.L_51 - .L_50)
	.align		4
.L_50:
        /*0040*/ 	.word	index@(_ZN3cub18CUB_300001_SM_10006detail11scan_by_key21DeviceScanByKeyKernelINS2_10policy_hubIPiii9CustomMinE10Policy1000ES5_S5_S5_NS0_24ReduceByKeyScanTileStateIiiLb1EEE11CustomEqualS6_NS0_8NullTypeEjiiEEvT0_PT9_T1_T2_T3_iT4_T5_T6_T7_)
        /*0044*/ 	.word	0x00000000


	//----- nvinfo : EIATTR_MIN_STACK_SIZE
	.align		4
.L_51:
        /*0048*/ 	.byte	0x04, 0x12
        /*004a*/ 	.short	(.L_53 - .L_52)
	.align		4
.L_52:
        /*004c*/ 	.word	index@(_ZN3cub18CUB_300001_SM_10006detail11scan_by_key21DeviceScanByKeyKernelINS2_10policy_hubIPiii9CustomMinE10Policy1000ES5_S5_S5_NS0_24ReduceByKeyScanTileStateIiiLb1EEE11CustomEqualS6_NS0_8NullTypeEjiiEEvT0_PT9_T1_T2_T3_iT4_T5_T6_T7_)
        /*0050*/ 	.word	0x00000000


	//----- nvinfo : EIATTR_MIN_STACK_SIZE
	.align		4
.L_53:
        /*0054*/ 	.byte	0x04, 0x12
        /*0056*/ 	.short	(.L_55 - .L_54)
	.align		4
.L_54:
        /*0058*/ 	.word	index@(_ZN3cub18CUB_300001_SM_10006detail11scan_by_key25DeviceScanByKeyInitKernelINS0_24ReduceByKeyScanTileStateIiiLb1EEEPijEEvT_T0_PN4cuda3std3__415iterator_traitsIS8_vE10value_typeET1_i)
        /*005c*/ 	.word	0x00000000


	//----- nvinfo : EIATTR_MIN_STACK_SIZE
	.align		4
.L_55:
        /*0060*/ 	.byte	0x04, 0x12
        /*0062*/ 	.short	(.L_57 - .L_56)
	.align		4
.L_56:
        /*0064*/ 	.word	index@(_ZN3cub18CUB_300001_SM_10006detail11EmptyKernelIvEEvv)
        /*0068*/ 	.word	0x00000000
.L_57:


//--------------------- .nv.compat                --------------------------
	.section	.nv.compat,"",@"SHT_CUDA_COMPAT_INFO"
	.align	4
        /*0000*/ 	.byte	0x02, 0x09, 0x00, 0x00, 0x02, 0x02, 0x01, 0x00, 0x02, 0x05, 0x05, 0x00, 0x03, 0x07, 0x01, 0x01
        /*0010*/ 	.byte	0x02, 0x03, 0x00, 0x00, 0x02, 0x06, 0x01, 0x00, 0x04, 0x0b, 0x08, 0x00, 0x09, 0x00, 0x00, 0x00
        /*0020*/ 	.byte	0x00, 0x00, 0x00, 0x00


//--------------------- .nv.info._ZN3cub18CUB_300001_SM_10006detail11scan_by_key21DeviceScanByKeyKernelINS2_10policy_hubIPiii9CustomMinE10Policy1000ES5_S5_S5_NS0_24ReduceByKeyScanTileStateIiiLb1EEE11CustomEqualS6_NS0_8NullTypeEjiiEEvT0_PT9_T1_T2_T3_iT4_T5_T6_T7_ --------------------------
	.section	.nv.info._ZN3cub18CUB_300001_SM_10006detail11scan_by_key21DeviceScanByKeyKernelINS2_10policy_hubIPiii9CustomMinE10Policy1000ES5_S5_S5_NS0_24ReduceByKeyScanTileStateIiiLb1EEE11CustomEqualS6_NS0_8NullTypeEjiiEEvT0_PT9_T1_T2_T3_iT4_T5_T6_T7_,"",@"SHT_CUDA_INFO"
	.sectionflags	@""
	.align	4


	//----- nvinfo : EIATTR_CUDA_API_VERSION
	.align		4
        /*0000*/ 	.byte	0x04, 0x37
        /*0002*/ 	.short	(.L_59 - .L_58)
.L_58:
        /*0004*/ 	.word	0x00000082


	//----- nvinfo : EIATTR_KPARAM_INFO
	.align		4
.L_59:
        /*0008*/ 	.byte	0x04, 0x17
        /*000a*/ 	.short	(.L_61 - .L_60)
.L_60:
        /*000c*/ 	.word	0x00000000
        /*0010*/ 	.short	0x0009
        /*0012*/ 	.short	0x0030
        /*0014*/ 	.byte	0x00, 0xf0, 0x11, 0x00


	//----- nvinfo : EIATTR_KPARAM_INFO
	.align		4
.L_61:
        /*0018*/ 	.byte	0x04, 0x17
        /*001a*/ 	.short	(.L_63 - .L_62)
.L_62:
        /*001c*/ 	.word	0x00000000
        /*0020*/ 	.short	0x0008
        /*0022*/ 	.short	0x002e
        /*0024*/ 	.byte	0x00, 0xf0, 0x05, 0x00


	//----- nvinfo : EIATTR_KPARAM_INFO
	.align		4
.L_63:
        /*0028*/ 	.byte	0x04, 0x17
        /*002a*/ 	.short	(.L_65 - .L_64)
.L_64:
        /*002c*/ 	.word	0x00000000
        /*0030*/ 	.short	0x0007
        /*0032*/ 	.short	0x002d
        /*0034*/ 	.byte	0x00, 0xf0, 0x05, 0x00


	//----- nvinfo : EIATTR_KPARAM_INFO
	.align		4
.L_65:
        /*0038*/ 	.byte	0x04, 0x17
        /*003a*/ 	.short	(.L_67 - .L_66)
.L_66:
        /*003c*/ 	.word	0x00000000
        /*0040*/ 	.short	0x0006
        /*0042*/ 	.short	0x002c
        /*0044*/ 	.byte	0x00, 0xf0, 0x05, 0x00


	//----- nvinfo : EIATTR_KPARAM_INFO
	.align		4
.L_67:
        /*0048*/ 	.byte	0x04, 0x17
        /*004a*/ 	.short	(.L_69 - .L_68)
.L_68:
        /*004c*/ 	.word	0x00000000
        /*0050*/ 	.short	0x0005
        /*0052*/ 	.short	0x0028
        /*0054*/ 	.byte	0x00, 0xf0, 0x11, 0x00


	//----- nvinfo : EIATTR_KPARAM_INFO
	.align		4
.L_69:
        /*0058*/ 	.byte	0x04, 0x17
        /*005a*/ 	.short	(.L_71 - .L_70)
.L_70:
        /*005c*/ 	.word	0x00000000
        /*0060*/ 	.short	0x0004
        /*0062*/ 	.short	0x0020
        /*0064*/ 	.byte	0x00, 0xf0, 0x21, 0x00


	//----- nvinfo : EIATTR_KPARAM_INFO
	.align		4
.L_71:
        /*0068*/ 	.byte	0x04, 0x17
        /*006a*/ 	.short	(.L_73 - .L_72)
.L_72:
        /*006c*/ 	.word	0x00000000
        /*0070*/ 	.short	0x0003
        /*0072*/ 	.short	0x0018
        /*0074*/ 	.byte	0x00, 0xf5, 0x21, 0x00


	//----- nvinfo : EIATTR_KPARAM_INFO
	.align		4
.L_73:
        /*0078*/ 	.byte	0x04, 0x17
        /*007a*/ 	.short	(.L_75 - .L_74)
.L_74:
        /*007c*/ 	.word	0x00000000
        /*0080*/ 	.short	0x0002
        /*0082*/ 	.short	0x0010
        /*0084*/ 	.byte	0x00, 0xf5, 0x21, 0x00


	//----- nvinfo : EIATTR_KPARAM_INFO
	.align		4
.L_75:
        /*0088*/ 	.byte	0x04, 0x17
        /*008a*/ 	.short	(.L_77 - .L_76)
.L_76:
        /*008c*/ 	.word	0x00000000
        /*0090*/ 	.short	0x0001
        /*0092*/ 	.short	0x0008
        /*0094*/ 	.byte	0x00, 0xf5, 0x21, 0x00


	//----- nvinfo : EIATTR_KPARAM_INFO
	.align		4
.L_77:
        /*0098*/ 	.byte	0x04, 0x17
        /*009a*/ 	.short	(.L_79 - .L_78)
.L_78:
        /*009c*/ 	.word	0x00000000
        /*00a0*/ 	.short	0x0000
        /*00a2*/ 	.short	0x0000
        /*00a4*/ 	.byte	0x00, 0xf5, 0x21, 0x00


	//----- nvinfo : EIATTR_SPARSE_MMA_MASK
	.align		4
.L_79:
        /*00a8*/ 	.byte	0x03, 0x50
        /*00aa*/ 	.short	0x0000


	//----- nvinfo : EIATTR_MAXREG_COUNT
	.align		4
        /*00ac*/ 	.byte	0x03, 0x1b
        /*00ae*/ 	.short	0x00ff


	//----- nvinfo : EIATTR_NUM_BARRIERS
	.align		4
        /*00b0*/ 	.byte	0x02, 0x4c
        /*00b2*/ 	.byte	0x01
	.zero		1


	//----- nvinfo : EIATTR_MERCURY_ISA_VERSION
	.align		4
        /*00b4*/ 	.byte	0x03, 0x5f
        /*00b6*/ 	.short	0x0101


	//----- nvinfo : EIATTR_UNUSED_LOAD_BYTE_OFFSET
	.align		4
        /*00b8*/ 	.byte	0x04, 0x44
        /*00ba*/ 	.short	(.L_81 - .L_80)


	//   ....[0]....
.L_80:
        /*00bc*/ 	.word	0x000037f0
        /*00c0*/ 	.word	0x0000fff0


	//----- nvinfo : EIATTR_COOP_GROUP_MASK_REGIDS
	.align		4
.L_81:
        /*00c4*/ 	.byte	0x04, 0x29
        /*00c6*/ 	.short	(.L_83 - .L_82)


	//   ....[0]....
.L_82:
        /*00c8*/ 	.word	0xffffffff


	//   ....[1]....
        /*00cc*/ 	.word	0xffffffff


	//   ....[2]....
        /*00d0*/ 	.word	0xffffffff


	//   ....[3]....
        /*00d4*/ 	.word	0xffffffff


	//   ....[4]....
        /*00d8*/ 	.word	0xffffffff


	//   ....[5]....
        /*00dc*/ 	.word	0xffffffff


	//   ....[6]....
        /*00e0*/ 	.word	0xffffffff


	//   ....[7]....
        /*00e4*/ 	.word	0xffffffff


	//   ....[8]....
        /*00e8*/ 	.word	0xffffffff


	//   ....[9]....
        /*00ec*/ 	.word	0xffffffff


	//   ....[10]....
        /*00f0*/ 	.word	0xffffffff


	//   ....[11]....
        /*00f4*/ 	.word	0xffffffff


	//   ....[12]....
        /*00f8*/ 	.word	0xffffffff


	//   ....[13]....
        /*00fc*/ 	.word	0xffffffff


	//   ....[14]....
        /*0100*/ 	.word	0xffffffff


	//   ....[15]....
        /*0104*/ 	.word	0xffffffff


	//   ....[16]....
        /*0108*/ 	.word	0xffffffff


	//   ....[17]....
        /*010c*/ 	.word	0xffffffff


	//   ....[18]....
        /*0110*/ 	.word	0xffffffff


	//   ....[19]....
        /*0114*/ 	.word	0xffffffff


	//   ....[20]....
        /*0118*/ 	.word	0xffffffff


	//   ....[21]....
        /*011c*/ 	.word	0xffffffff


	//   ....[22]....
        /*0120*/ 	.word	0xffffffff


	//   ....[23]....
        /*0124*/ 	.word	0xffffffff


	//   ....[24]....
        /*0128*/ 	.word	0xffffffff


	//   ....[25]....
        /*012c*/ 	.word	0xffffffff


	//   ....[26]....
        /*0130*/ 	.word	0xffffffff


	//   ....[27]....
        /*0134*/ 	.word	0xffffffff


	//   ....[28]....
        /*0138*/ 	.word	0xffffffff


	//   ....[29]....
        /*013c*/ 	.word	0xffffffff


	//   ....[30]....
        /*0140*/ 	.word	0xffffffff


	//   ....[31]....
        /*0144*/ 	.word	0xffffffff


	//   ....[32]....
        /*0148*/ 	.word	0xffffffff


	//   ....[33]....
        /*014c*/ 	.word	0xffffffff


	//   ....[34]....
        /*0150*/ 	.word	0xffffffff


	//   ....[35]....
        /*0154*/ 	.word	0xffffffff


	//   ....[36]....
        /*0158*/ 	.word	0xffffffff


	//   ....[37]....
        /*015c*/ 	.word	0xffffffff


	//   ....[38]....
        /*0160*/ 	.word	0xffffffff


	//   ....[39]....
        /*0164*/ 	.word	0xffffffff


	//   ....[40]....
        /*0168*/ 	.word	0xffffffff


	//   ....[41]....
        /*016c*/ 	.word	0xffffffff


	//   ....[42]....
        /*0170*/ 	.word	0xffffffff


	//   ....[43]....
        /*0174*/ 	.word	0xffffffff


	//   ....[44]....
        /*0178*/ 	.word	0xffffffff


	//   ....[45]....
        /*017c*/ 	.word	0xffffffff


	//   ....[46]....
        /*0180*/ 	.word	0xffffffff


	//   ....[47]....
        /*0184*/ 	.word	0xffffffff


	//   ....[48]....
        /*0188*/ 	.word	0xffffffff


	//   ....[49]....
        /*018c*/ 	.word	0xffffffff


	//   ....[50]....
        /*0190*/ 	.word	0xffffffff


	//   ....[51]....
        /*0194*/ 	.word	0xffffffff


	//   ....[52]....
        /*0198*/ 	.word	0xffffffff


	//   ....[53]....
        /*019c*/ 	.word	0xffffffff


	//   ....[54]....
        /*01a0*/ 	.word	0xffffffff


	//   ....[55]....
        /*01a4*/ 	.word	0xffffffff


	//   ....[56]....
        /*01a8*/ 	.word	0xffffffff


	//   ....[57]....
        /*01ac*/ 	.word	0xffffffff


	//   ....[58]....
        /*01b0*/ 	.word	0xffffffff


	//   ....[59]....
        /*01b4*/ 	.word	0xffffffff


	//   ....[60]....
        /*01b8*/ 	.word	0xffffffff


	//   ....[61]....
        /*01bc*/ 	.word	0xffffffff


	//   ....[62]....
        /*01c0*/ 	.word	0xffffffff


	//   ....[63]....
        /*01c4*/ 	.word	0xffffffff


	//   ....[64]....
        /*01c8*/ 	.word	0xffffffff


	//   ....[65]....
        /*01cc*/ 	.word	0xffffffff


	//   ....[66]....
        /*01d0*/ 	.word	0xffffffff


	//   ....[67]....
        /*01d4*/ 	.word	0xffffffff


	//   ....[68]....
        /*01d8*/ 	.word	0xffffffff


	//   ....[69]....
        /*01dc*/ 	.word	0xffffffff


	//   ....[70]....
        /*01e0*/ 	.word	0xffffffff


	//   ....[71]....
        /*01e4*/ 	.word	0xffffffff


	//   ....[72]....
        /*01e8*/ 	.word	0xffffffff


	//   ....[73]....
        /*01ec*/ 	.word	0xffffffff


	//   ....[74]....
        /*01f0*/ 	.word	0xffffffff


	//   ....[75]....
        /*01f4*/ 	.word	0xffffffff


	//   ....[76]....
        /*01f8*/ 	.word	0xffffffff


	//   ....[77]....
        /*01fc*/ 	.word	0xffffffff


	//   ....[78]....
        /*0200*/ 	.word	0xffffffff


	//   ....[79]....
        /*0204*/ 	.word	0xffffffff


	//   ....[80]....
        /*0208*/ 	.word	0xffffffff


	//   ....[81]....
        /*020c*/ 	.word	0xffffffff


	//   ....[82]....
        /*0210*/ 	.word	0xffffffff


	//   ....[83]....
        /*0214*/ 	.word	0xffffffff


	//   ....[84]....
        /*0218*/ 	.word	0xffffffff


	//   ....[85]....
        /*021c*/ 	.word	0xffffffff


	//   ....[86]....
        /*0220*/ 	.word	0xffffffff


	//   ....[87]....
        /*0224*/ 	.word	0xffffffff


	//   ....[88]....
        /*0228*/ 	.word	0xffffffff


	//   ....[89]....
        /*022c*/ 	.word	0xffffffff


	//   ....[90]....
        /*0230*/ 	.word	0xffffffff


	//   ....[91]....
        /*0234*/ 	.word	0xffffffff


	//   ....[92]....
        /*0238*/ 	.word	0xffffffff


	//   ....[93]....
        /*023c*/ 	.word	0xffffffff


	//   ....[94]....
        /*0240*/ 	.word	0xffffffff


	//   ....[95]....
        /*0244*/ 	.word	0xffffffff


	//   ....[96]....
        /*0248*/ 	.word	0xffffffff


	//   ....[97]....
        /*024c*/ 	.word	0xffffffff


	//   ....[98]....
        /*0250*/ 	.word	0xffffffff


	//   ....[99]....
        /*0254*/ 	.word	0xffffffff


	//   ....[100]....
        /*0258*/ 	.word	0xffffffff


	//   ....[101]....
        /*025c*/ 	.word	0xffffffff


	//   ....[102]....
        /*0260*/ 	.word	0xffffffff


	//   ....[103]....
        /*0264*/ 	.word	0xffffffff


	//   ....[104]....
        /*0268*/ 	.word	0xffffffff


	//   ....[105]....
        /*026c*/ 	.word	0xffffffff


	//   ....[106]....
        /*0270*/ 	.word	0x0500000b


	//   ....[107]....
        /*0274*/ 	.word	0x0500000b


	//   ....[108]....
        /*0278*/ 	.word	0x0500000b


	//   ....[109]....
        /*027c*/ 	.word	0x0500000b


	//   ....[110]....
        /*0280*/ 	.word	0x0500000b


	//   ....[111]....
        /*0284*/ 	.word	0x0500000b


	//   ....[112]....
        /*0288*/ 	.word	0x0500000b


	//   ....[113]....
        /*028c*/ 	.word	0x0500000b


	//   ....[114]....
        /*0290*/ 	.word	0x0500000b


	//   ....[115]....
        /*0294*/ 	.word	0x0500000b


	//   ....[116]....
        /*0298*/ 	.word	0x0500000b


	//   ....[117]....
        /*029c*/ 	.word	0x0500000b


	//   ....[118]....
        /*02a0*/ 	.word	0x0500000b


	//   ....[119]....
        /*02a4*/ 	.word	0x0500000b


	//   ....[120]....
        /*02a8*/ 	.word	0x0500000b


	//   ....[121]....
        /*02ac*/ 	.word	0x0500000b


	//   ....[122]....
        /*02b0*/ 	.word	0x0500000b


	//   ....[123]....
        /*02b4*/ 	.word	0x0500000b


	//   ....[124]....
        /*02b8*/ 	.word	0x0500000b


	//   ....[125]....
        /*02bc*/ 	.word	0x0500000b


	//   ....[126]....
        /*02c0*/ 	.word	0x0500000b


	//   ....[127]....
        /*02c4*/ 	.word	0x0500000b


	//   ....[128]....
        /*02c8*/ 	.word	0x0500000b


	//   ....[129]....
        /*02cc*/ 	.word	0x0500000b


	//   ....[130]....
        /*02d0*/ 	.word	0x0500000b


	//   ....[131]....
        /*02d4*/ 	.word	0x0500000b


	//   ....[132]....
        /*02d8*/ 	.word	0x0500000b


	//   ....[133]....
        /*02dc*/ 	.word	0x0500000b


	//   ....[134]....
        /*02e0*/ 	.word	0x0500000b


	//   ....[135]....
        /*02e4*/ 	.word	0x0500000b


	//   ....[136]....
        /*02e8*/ 	.word	0x0500000b


	//   ....[137]....
        /*02ec*/ 	.word	0x0500000b


	//   ....[138]....
        /*02f0*/ 	.word	0x0500000b


	//   ....[139]....
        /*02f4*/ 	.word	0x0500000b


	//   ....[140]....
        /*02f8*/ 	.word	0x0500000b


	//   ....[141]....
        /*02fc*/ 	.word	0x0500000b


	//   ....[142]....
        /*0300*/ 	.word	0x0500000b


	//   ....[143]....
        /*0304*/ 	.word	0x0500000b


	//   ....[144]....
        /*0308*/ 	.word	0x0500000b


	//   ....[145]....
        /*030c*/ 	.word	0x0500000b


	//   ....[146]....
        /*0310*/ 	.word	0x0500000b


	//   ....[147]....
        /*0314*/ 	.word	0x0500000b


	//   ....[148]....
        /*0318*/ 	.word	0x0500000b


	//   ....[149]....
        /*031c*/ 	.word	0x0500000b


	//   ....[150]....
        /*0320*/ 	.word	0x0500000b


	//   ....[151]....
        /*0324*/ 	.word	0x0500000b


	//   ....[152]....
        /*0328*/ 	.word	0x0500000b


	//   ....[153]....
        /*032c*/ 	.word	0x0500000b


	//   ....[154]....
        /*0330*/ 	.word	0x0500000b


	//   ....[155]....
        /*0334*/ 	.word	0x0500000b


	//   ....[156]....
        /*0338*/ 	.word	0x0500000b


	//   ....[157]....
        /*033c*/ 	.word	0x0500000b


	//----- nvinfo : EIATTR_COOP_GROUP_INSTR_OFFSETS
	.align		4
.L_83:
        /*0340*/ 	.byte	0x04, 0x28
        /*0342*/ 	.short	(.L_85 - .L_84)


	//   ....[0]....
.L_84:
        /*0344*/ 	.word	0x00000300


	//   ....[1]....
        /*0348*/ 	.word	0x000004f0


	//   ....[2]....
        /*034c*/ 	.word	0x000008c0


	//   ....[3]....
        /*0350*/ 	.word	0x000008f0


	//   ....[4]....
        /*0354*/ 	.word	0x00000900


	//   ....[5]....
        /*0358*/ 	.word	0x00000950


	//   ....[6]....
        /*035c*/ 	.word	0x00000970


	//   ....[7]....
        /*0360*/ 	.word	0x000009d0


	//   ....[8]....
        /*0364*/ 	.word	0x000009e0


	//   ....[9]....
        /*0368*/ 	.word	0x00000a30


	//   ....[10]....
        /*036c*/ 	.word	0x00000a80


	//   ....[11]....
        /*0370*/ 	.word	0x00000ac0


	//   ....[12]....
        /*0374*/ 	.word	0x00000b30


	//   ....[13]....
        /*0378*/ 	.word	0x00000bb0


	//   ....[14]....
        /*037c*/ 	.word	0x000012b0


	//   ....[15]....
        /*0380*/ 	.word	0x000012c0


	//   ....[16]....
        /*0384*/ 	.word	0x00001320


	//   ....[17]....
        /*0388*/ 	.word	0x00001330


	//   ....[18]....
        /*038c*/ 	.word	0x00001390


	//   ....[19]....
        /*0390*/ 	.word	0x000013a0


	//   ....[20]....
        /*0394*/ 	.word	0x00001400


	//   ....[21]....
        /*0398*/ 	.word	0x00001410


	//   ....[22]....
        /*039c*/ 	.word	0x00001470


	//   ....[23]....
        /*03a0*/ 	.word	0x00001490


	//   ....[24]....
        /*03a4*/ 	.word	0x00001510


	//   ....[25]....
        /*03a8*/ 	.word	0x00001690


	//   ....[26]....
        /*03ac*/ 	.word	0x00001a10


	//   ....[27]....
        /*03b0*/ 	.word	0x00001a80


	//   ....[28]....
        /*03b4*/ 	.word	0x00001b20


	//   ....[29]....
        /*03b8*/ 	.word	0x00001b40


	//   ....[30]....
        /*03bc*/ 	.word	0x00001bb0


	//   ....[31]....
        /*03c0*/ 	.word	0x00001bc0


	//   ....[32]....
        /*03c4*/ 	.word	0x00001c20


	//   ....[33]....
        /*03c8*/ 	.word	0x00001c30


	//   ....[34]....
        /*03cc*/ 	.word	0x00001ca0


	//   ....[35]....
        /*03d0*/ 	.word	0x00001ce0


	//   ....[36]....
        /*03d4*/ 	.word	0x00001d30


	//   ....[37]....
        /*03d8*/ 	.word	0x00001d40


	//   ....[38]....
        /*03dc*/ 	.word	0x00001d90


	//   ....[39]....
        /*03e0*/ 	.word	0x00001ed0


	//   ....[40]....
        /*03e4*/ 	.word	0x00001f40


	//   ....[41]....
        /*03e8*/ 	.word	0x00001fd0


	//   ....[42]....
        /*03ec*/ 	.word	0x00001ff0


	//   ....[43]....
        /*03f0*/ 	.word	0x00002060


	//   ....[44]....
        /*03f4*/ 	.word	0x00002070


	//   ....[45]....
        /*03f8*/ 	.word	0x000020d0


	//   ....[46]....
        /*03fc*/ 	.word	0x000020e0


	//   ....[47]....
        /*0400*/ 	.word	0x00002140


	//   ....[48]....
        /*0404*/ 	.word	0x00002150


	//   ....[49]....
        /*0408*/ 	.word	0x000021c0


	//   ....[50]....
        /*040c*/ 	.word	0x000021f0


	//   ....[51]....
        /*0410*/ 	.word	0x00002200


	//   ....[52]....
        /*0414*/ 	.word	0x000027c0


	//   ....[53]....
        /*0418*/ 	.word	0x00002d50


	//   ....[54]....
        /*041c*/ 	.word	0x00003030


	//   ....[55]....
        /*0420*/ 	.word	0x00003520


	//   ....[56]....
        /*0424*/ 	.word	0x00003550


	//   ....[57]....
        /*0428*/ 	.word	0x00003570


	//   ....[58]....
        /*042c*/ 	.word	0x000035c0


	//   ....[59]....
        /*0430*/ 	.word	0x000035d0


	//   ....[60]....
        /*0434*/ 	.word	0x00003620


	//   ....[61]....
        /*0438*/ 	.word	0x00003650


	//   ....[62]....
        /*043c*/ 	.word	0x00003680


	//   ....[63]....
        /*0440*/ 	.word	0x000036d0


	//   ....[64]....
        /*0444*/ 	.word	0x00003700


	//   ....[65]....
        /*0448*/ 	.word	0x00003780


	//   ....[66]....
        /*044c*/ 	.word	0x00003790


	//   ....[67]....
        /*0450*/ 	.word	0x00003f20


	//   ....[68]....
        /*0454*/ 	.word	0x00004000


	//   ....[69]....
        /*0458*/ 	.word	0x00004030


	//   ....[70]....
        /*045c*/ 	.word	0x00004080


	//   ....[71]....
        /*0460*/ 	.word	0x00004090


	//   ....[72]....
        /*0464*/ 	.word	0x000040e0


	//   ....[73]....
        /*0468*/ 	.word	0x00004110


	//   ....[74]....
        /*046c*/ 	.word	0x00004160


	//   ....[75]....
        /*0470*/ 	.word	0x00004180


	//   ....[76]....
        /*0474*/ 	.word	0x000041e0


	//   ....[77]....
        /*0478*/ 	.word	0x00004250


	//   ....[78]....
        /*047c*/ 	.word	0x00004500


	//   ....[79]....
        /*0480*/ 	.word	0x00004760


	//   ....[80]....
        /*0484*/ 	.word	0x000047e0


	//   ....[81]....
        /*0488*/ 	.word	0x00004870


	//   ....[82]....
        /*048c*/ 	.word	0x00004880


	//   ....[83]....
        /*0490*/ 	.word	0x000048f0


	//   ....[84]....
        /*0494*/ 	.word	0x00004930


	//   ....[85]....
        /*0498*/ 	.word	0x00004980


	//   ....[86]....
        /*049c*/ 	.word	0x000049b0


	//   ....[87]....
        /*04a0*/ 	.word	0x00004a00


	//   ....[88]....
        /*04a4*/ 	.word	0x00004a40


	//   ....[89]....
        /*04a8*/ 	.word	0x00004a90


	//   ....[90]....
        /*04ac*/ 	.word	0x00004ab0


	//   ....[91]....
        /*04b0*/ 	.word	0x00004b30


	//   ....[92]....
        /*04b4*/ 	.word	0x00004c00


	//   ....[93]....
        /*04b8*/ 	.word	0x00004c60


	//   ....[94]....
        /*04bc*/ 	.word	0x00004cd0


	//   ....[95]....
        /*04c0*/ 	.word	0x00004ce0


	//   ....[96]....
        /*04c4*/ 	.word	0x00004d50


	//   ....[97]....
        /*04c8*/ 	.word	0x00004da0


	//   ....[98]....
        /*04cc*/ 	.word	0x00004db0


	//   ....[99]....
        /*04d0*/ 	.word	0x00004e10


	//   ....[100]....
        /*04d4*/ 	.word	0x00004e20


	//   ....[101]....
        /*04d8*/ 	.word	0x00004e70


	//   ....[102]....
        /*04dc*/ 	.word	0x00004e90


	//   ....[103]....
        /*04e0*/ 	.word	0x00004ed0


	//   ....[104]....
        /*04e4*/ 	.word	0x00004f70


	//   ....[105]....
        /*04e8*/ 	.word	0x00005420


	//   ....[106]....
        /*04ec*/ 	.word	0x00005760


	//   ....[107]....
        /*04f0*/ 	.word	0x000057f0


	//   ....[108]....
        /*04f4*/ 	.word	0x000058c0


	//   ....[109]....
        /*04f8*/ 	.word	0x00005940


	//   ....[110]....
        /*04fc*/ 	.word	0x000059f0


	//   ....[111]....
        /*0500*/ 	.word	0x00005a40


	//   ....[112]....
        /*0504*/ 	.word	0x00005ae0


	//   ....[113]....
        /*0508*/ 	.word	0x00005b30


	//   ....[114]....
        /*050c*/ 	.word	0x00005be0


	//   ....[115]....
        /*0510*/ 	.word	0x00005c60


	//   ....[116]....
        /*0514*/ 	.word	0x00005d20


	//   ....[117]....
        /*0518*/ 	.word	0x00005d90


	//   ....[118]....
        /*051c*/ 	.word	0x00005e70


	//   ....[119]....
        /*0520*/ 	.word	0x00005ee0


	//   ....[120]....
        /*0524*/ 	.word	0x00005f60


	//   ....[121]....
        /*0528*/ 	.word	0x00006040


	//   ....[122]....
        /*052c*/ 	.word	0x000060a0


	//   ....[123]....
        /*0530*/ 	.word	0x00006170


	//   ....[124]....
        /*0534*/ 	.word	0x000061e0


	//   ....[125]....
        /*0538*/ 	.word	0x00006240


	//   ....[126]....
        /*053c*/ 	.word	0x000062d0


	//   ....[127]....
        /*0540*/ 	.word	0x00006330


	//   ....[128]....
        /*0544*/ 	.word	0x000063c0


	//   ....[129]....
        /*0548*/ 	.word	0x00006420


	//   ....[130]....
        /*054c*/ 	.word	0x00006480


	//   ....[131]....
        /*0550*/ 	.word	0x00006590


	//   ....[132]....
        /*0554*/ 	.word	0x00006600


	//   ....[133]....
        /*0558*/ 	.word	0x00006680


	//   ....[134]....
        /*055c*/ 	.word	0x00006760


	//   ....[135]....
        /*0560*/ 	.word	0x000067b0


	//   ....[136]....
        /*0564*/ 	.word	0x00006880


	//   ....[137]....
        /*0568*/ 	.word	0x000068d0


	//   ....[138]....
        /*056c*/ 	.word	0x00006980


	//   ....[139]....
        /*0570*/ 	.word	0x000069d0


	//   ....[140]....
        /*0574*/ 	.word	0x00006a80


	//   ....[141]....
        /*0578*/ 	.word	0x00006ad0


	//   ....[142]....
        /*057c*/ 	.word	0x00006ba0


	//   ....[143]....
        /*0580*/ 	.word	0x00006bf0


	//   ....[144]....
        /*0584*/ 	.word	0x00006c90


	//   ....[145]....
        /*0588*/ 	.word	0x00006d20


	//   ....[146]....
        /*058c*/ 	.word	0x00006da0


	//   ....[147]....
        /*0590*/ 	.word	0x00006e60


	//   ....[148]....
        /*0594*/ 	.word	0x00006eb0


	//   ....[149]....
        /*0598*/ 	.word	0x00006f70


	//   ....[150]....
        /*059c*/ 	.word	0x00006fc0


	//   ....[151]....
        /*05a0*/ 	.word	0x00007060


	//   ....[152]....
        /*05a4*/ 	.word	0x000070b0


	//   ....[153]....
        /*05a8*/ 	.word	0x00007160


	//   ....[154]....
        /*05ac*/ 	.word	0x000071b0


	//   ....[155]....
        /*05b0*/ 	.word	0x00007250


	//   ....[156]....
        /*05b4*/ 	.word	0x000072a0


	//   ....[157]....
        /*05b8*/ 	.word	0x00007370


	//----- nvinfo : EIATTR_VRC_CTA_INIT_COUNT
	.align		4
.L_85:
        /*05bc*/ 	.byte	0x02, 0x4a
	.zero		1
	.zero		1


	//----- nvinfo : EIATTR_EXIT_INSTR_OFFSETS
	.align		4
        /*05c0*/ 	.byte	0x04, 0x1c
        /*05c2*/ 	.short	(.L_87 - .L_86)


	//   ....[0]....
.L_86:
        /*05c4*/ 	.word	0x00002900


	//   ....[1]....
        /*05c8*/ 	.word	0x00002920


	//   ....[2]....
        /*05cc*/ 	.word	0x000056f0


	//   ....[3]....
        /*05d0*/ 	.word	0x00005710


	//----- nvinfo : EIATTR_MAX_THREADS
	.align		4
.L_87:
        /*05d4*/ 	.byte	0x04, 0x05
        /*05d6*/ 	.short	(.L_89 - .L_88)
.L_88:
        /*05d8*/ 	.word	0x00000100
        /*05dc*/ 	.word	0x00000001
        /*05e0*/ 	.word	0x00000001


	//----- nvinfo : EIATTR_CRS_STACK_SIZE
	.align		4
.L_89:
        /*05e4*/ 	.byte	0x04, 0x1e
        /*05e6*/ 	.short	(.L_91 - .L_90)
.L_90:
        /*05e8*/ 	.word	0x00000000


	//----- nvinfo : EIATTR_CBANK_PARAM_SIZE
	.align		4
.L_91:
        /*05ec*/ 	.byte	0x03, 0x19
        /*05ee*/ 	.short	0x0034


	//----- nvinfo : EIATTR_PARAM_CBANK
	.align		4
        /*05f0*/ 	.byte	0x04, 0x0a
        /*05f2*/ 	.short	(.L_93 - .L_92)
	.align		4
.L_92:
        /*05f4*/ 	.word	index@(.nv.constant0._ZN3cub18CUB_300001_SM_10006detail11scan_by_key21DeviceScanByKeyKernelINS2_10policy_hubIPiii9CustomMinE10Policy1000ES5_S5_S5_NS0_24ReduceByKeyScanTileStateIiiLb1EEE11CustomEqualS6_NS0_8NullTypeEjiiEEvT0_PT9_T1_T2_T3_iT4_T5_T6_T7_)
        /*05f8*/ 	.short	0x0380
        /*05fa*/ 	.short	0x0034


	//----- nvinfo : EIATTR_SW_WAR
	.align		4
.L_93:
        /*05fc*/ 	.byte	0x04, 0x36
        /*05fe*/ 	.short	(.L_95 - .L_94)
.L_94:
        /*0600*/ 	.word	0x00000008
.L_95:


//--------------------- .nv.info._ZN3cub18CUB_300001_SM_10006detail11scan_by_key25DeviceScanByKeyInitKernelINS0_24ReduceByKeyScanTileStateIiiLb1EEEPijEEvT_T0_PN4cuda3std3__415iterator_traitsIS8_vE10value_typeET1_i --------------------------
	.section	.nv.info._ZN3cub18CUB_300001_SM_10006detail11scan_by_key25DeviceScanByKeyInitKernelINS0_24ReduceByKeyScanTileStateIiiLb1EEEPijEEvT_T0_PN4cuda3std3__415iterator_traitsIS8_vE10value_typeET1_i,"",@"SHT_CUDA_INFO"
	.sectionflags	@""
	.align	4


	//----- nvinfo : EIATTR_CUDA_API_VERSION
	.align		4
        /*0000*/ 	.byte	0x04, 0x37
        /*0002*/ 	.short	(.L_97 - .L_96)
.L_96:
        /*0004*/ 	.word	0x00000082


	//----- nvinfo : EIATTR_KPARAM_INFO
	.align		4
.L_97:
        /*0008*/ 	.byte	0x04, 0x17
        /*000a*/ 	.short	(.L_99 - .L_98)
.L_98:
        /*000c*/ 	.word	0x00000000
        /*0010*/ 	.short	0x0004
        /*0012*/ 	.short	0x001c
        /*0014*/ 	.byte	0x00, 0xf0, 0x11, 0x00


	//----- nvinfo : EIATTR_KPARAM_INFO
	.align		4
.L_99:
        /*0018*/ 	.byte	0x04, 0x17
        /*001a*/ 	.short	(.L_101 - .L_100)
.L_100:
        /*001c*/ 	.word	0x00000000
        /*0020*/ 	.short	0x0003
        /*0022*/ 	.short	0x0018
        /*0024*/ 	.byte	0x00, 0xf0, 0x11, 0x00


	//----- nvinfo : EIATTR_KPARAM_INFO
	.align		4
.L_101:
        /*0028*/ 	.byte	0x04, 0x17
        /*002a*/ 	.short	(.L_103 - .L_102)
.L_102:
        /*002c*/ 	.word	0x00000000
        /*0030*/ 	.short	0x0002
        /*0032*/ 	.short	0x0010
        /*0034*/ 	.byte	0x00, 0xf5, 0x21, 0x00


	//----- nvinfo : EIATTR_KPARAM_INFO
	.align		4
.L_103:
        /*0038*/ 	.byte	0x04, 0x17
        /*003a*/ 	.short	(.L_105 - .L_104)
.L_104:
        /*003c*/ 	.word	0x00000000
        /*0040*/ 	.short	0x0001
        /*0042*/ 	.short	0x0008
        /*0044*/ 	.byte	0x00, 0xf5, 0x21, 0x00


	//----- nvinfo : EIATTR_KPARAM_INFO
	.align		4
.L_105:
        /*0048*/ 	.byte	0x04, 0x17
        /*004a*/ 	.short	(.L_107 - .L_106)
.L_106:
        /*004c*/ 	.word	0x00000000
        /*0050*/ 	.short	0x0000
        /*0052*/ 	.short	0x0000
        /*0054*/ 	.byte	0x00, 0xf0, 0x21, 0x00


	//----- nvinfo : EIATTR_SPARSE_MMA_MASK
	.align		4
.L_107:
        /*0058*/ 	.byte	0x03, 0x50
        /*005a*/ 	.short	0x0000


	//----- nvinfo : EIATTR_MAXREG_COUNT
	.align		4
        /*005c*/ 	.byte	0x03, 0x1b
        /*005e*/ 	.short	0x00ff


	//----- nvinfo : EIATTR_MERCURY_ISA_VERSION
	.align		4
        /*0060*/ 	.byte	0x03, 0x5f
        /*0062*/ 	.short	0x0101


	//----- nvinfo : EIATTR_VRC_CTA_INIT_COUNT
	.align		4
        /*0064*/ 	.byte	0x02, 0x4a
	.zero		1
	.zero		1


	//----- nvinfo : EIATTR_EXIT_INSTR_OFFSETS
	.align		4
        /*0068*/ 	.byte	0x04, 0x1c
        /*006a*/ 	.short	(.L_109 - .L_108)


	//   ....[0]....
.L_108:
        /*006c*/ 	.word	0x00000150


	//   ....[1]....
        /*0070*/ 	.word	0x000001e0


	//----- nvinfo : EIATTR_CBANK_PARAM_SIZE
	.align		4
.L_109:
        /*0074*/ 	.byte	0x03, 0x19
        /*0076*/ 	.short	0x0020


	//----- nvinfo : EIATTR_PARAM_CBANK
	.align		4
        /*0078*/ 	.byte	0x04, 0x0a
        /*007a*/ 	.short	(.L_111 - .L_110)
	.align		4
.L_110:
        /*007c*/ 	.word	index@(.nv.constant0._ZN3cub18CUB_300001_SM_10006detail11scan_by_key25DeviceScanByKeyInitKernelINS0_24ReduceByKeyScanTileStateIiiLb1EEEPijEEvT_T0_PN4cuda3std3__415iterator_traitsIS8_vE10value_typeET1_i)
        /*0080*/ 	.short	0x0380
        /*0082*/ 	.short	0x0020


	//----- nvinfo : EIATTR_SW_WAR
	.align		4
.L_111:
        /*0084*/ 	.byte	0x04, 0x36
        /*0086*/ 	.short	(.L_113 - .L_112)
.L_112:
        /*0088*/ 	.word	0x00000008
.L_113:


//--------------------- .nv.info._ZN3cub18CUB_300001_SM_10006detail11EmptyKernelIvEEvv --------------------------
	.section	.nv.info._ZN3cub18CUB_300001_SM_10006detail11EmptyKernelIvEEvv,"",@"SHT_CUDA_INFO"
	.sectionflags	@""
	.align	4


	//----- nvinfo : EIATTR_CUDA_API_VERSION
	.align		4
        /*0000*/ 	.byte	0x04, 0x37
        /*0002*/ 	.short	(.L_115 - .L_114)
.L_114:
        /*0004*/ 	.word	0x00000082


	//----- nvinfo : EIATTR_SPARSE_MMA_MASK
	.align		4
.L_115:
        /*0008*/ 	.byte	0x03, 0x50
        /*000a*/ 	.short	0x0000


	//----- nvinfo : EIATTR_MAXREG_COUNT
	.align		4
        /*000c*/ 	.byte	0x03, 0x1b
        /*000e*/ 	.short	0x00ff


	//----- nvinfo : EIATTR_MERCURY_ISA_VERSION
	.align		4
        /*0010*/ 	.byte	0x03, 0x5f
        /*0012*/ 	.short	0x0101


	//----- nvinfo : EIATTR_VRC_CTA_INIT_COUNT
	.align		4
        /*0014*/ 	.byte	0x02, 0x4a
	.zero		1
	.zero		1


	//----- nvinfo : EIATTR_EXIT_INSTR_OFFSETS
	.align		4
        /*0018*/ 	.byte	0x04, 0x1c
        /*001a*/ 	.short	(.L_117 - .L_116)


	//   ....[0]....
.L_116:
        /*001c*/ 	.word	0x00000010


	//----- nvinfo : EIATTR_SW_WAR
	.align		4
.L_117:
        /*0020*/ 	.byte	0x04, 0x36
        /*0022*/ 	.short	(.L_119 - .L_118)
.L_118:
        /*0024*/ 	.word	0x00000008
.L_119:


//--------------------- .nv.callgraph             --------------------------
	.section	.nv.callgraph,"",@"SHT_CUDA_CALLGRAPH"
	.align	4
	.sectionentsize	8
	.align		4
        /*0000*/ 	.word	0x00000000
	.align		4
        /*0004*/ 	.word	0xffffffff
	.align		4
        /*0008*/ 	.word	0x00000000
	.align		4
        /*000c*/ 	.word	0xfffffffe
	.align		4
        /*0010*/ 	.word	0x00000000
	.align		4
        /*0014*/ 	.word	0xfffffffd
	.align		4
        /*0018*/ 	.word	0x00000000
	.align		4
        /*001c*/ 	.word	0xfffffffc


//--------------------- .nv.constant4             --------------------------
	.section	.nv.constant4,"a",@progbits
	.align	8
	.align		8
.nv.constant4:
        /*0000*/ 	.dword	_ZN34_INTERNAL_581bd51d_4_k_cu__Z4testv4cuda3std3__45__cpo5beginE
	.align		8
        /*0008*/ 	.dword	_ZN34_INTERNAL_581bd51d_4_k_cu__Z4testv4cuda3std3__45__cpo3endE
	.align		8
        /*0010*/ 	.dword	_ZN34_INTERNAL_581bd51d_4_k_cu__Z4testv4cuda3std3__45__cpo6cbeginE
	.align		8
        /*0018*/ 	.dword	_ZN34_INTERNAL_581bd51d_4_k_cu__Z4testv4cuda3std3__45__cpo4cendE
	.align		8
        /*0020*/ 	.dword	_ZN34_INTERNAL_581bd51d_4_k_cu__Z4testv4cuda3std3__45__cpo6rbeginE
	.align		8
        /*0028*/ 	.dword	_ZN34_INTERNAL_581bd51d_4_k_cu__Z4testv4cuda3std3__45__cpo4rendE
	.align		8
        /*0030*/ 	.dword	_ZN34_INTERNAL_581bd51d_4_k_cu__Z4testv4cuda3std3__45__cpo7crbeginE
	.align		8
        /*0038*/ 	.dword	_ZN34_INTERNAL_581bd51d_4_k_cu__Z4testv4cuda3std3__45__cpo5crendE
	.align		8
        /*0040*/ 	.dword	_ZN34_INTERNAL_581bd51d_4_k_cu__Z4testv4cuda3std3__436_GLOBAL__N__581bd51d_4_k_cu__Z4testv6ignoreE
	.align		8
        /*0048*/ 	.dword	_ZN34_INTERNAL_581bd51d_4_k_cu__Z4testv4cuda3std3__419piecewise_constructE
	.align		8
        /*0050*/ 	.dword	_ZN34_INTERNAL_581bd51d_4_k_cu__Z4testv4cuda3std3__48in_placeE
	.align		8
        /*0058*/ 	.dword	_ZN34_INTERNAL_581bd51d_4_k_cu__Z4testv4cuda3std3__420unreachable_sentinelE
	.align		8
        /*0060*/ 	.dword	_ZN34_INTERNAL_581bd51d_4_k_cu__Z4testv4cuda3std3__47nulloptE
	.align		8
        /*0068*/ 	.dword	_ZN34_INTERNAL_581bd51d_4_k_cu__Z4testv4cuda3std3__48unexpectE
	.align		8
        /*0070*/ 	.dword	_ZN34_INTERNAL_581bd51d_4_k_cu__Z4testv4cuda3std6ranges3__45__cpo4swapE
	.align		8
        /*0078*/ 	.dword	_ZN34_INTERNAL_581bd51d_4_k_cu__Z4testv4cuda3std6ranges3__45__cpo9iter_moveE
	.align		8
        /*0080*/ 	.dword	_ZN34_INTERNAL_581bd51d_4_k_cu__Z4testv4cuda3std6ranges3__45__cpo5beginE
	.align		8
        /*0088*/ 	.dword	_ZN34_INTERNAL_581bd51d_4_k_cu__Z4testv4cuda3std6ranges3__45__cpo3endE
	.align		8
        /*0090*/ 	.dword	_ZN34_INTERNAL_581bd51d_4_k_cu__Z4testv4cuda3std6ranges3__45__cpo6cbeginE
	.align		8
        /*0098*/ 	.dword	_ZN34_INTERNAL_581bd51d_4_k_cu__Z4testv4cuda3std6ranges3__45__cpo4cendE
	.align		8
        /*00a0*/ 	.dword	_ZN34_INTERNAL_581bd51d_4_k_cu__Z4testv4cuda3std6ranges3__45__cpo7advanceE
	.align		8
        /*00a8*/ 	.dword	_ZN34_INTERNAL_581bd51d_4_k_cu__Z4testv4cuda3std6ranges3__45__cpo9iter_swapE
	.align		8
        /*00b0*/ 	.dword	_ZN34_INTERNAL_581bd51d_4_k_cu__Z4testv4cuda3std6ranges3__45__cpo4nextE
	.align		8
        /*00b8*/ 	.dword	_ZN34_INTERNAL_581bd51d_4_k_cu__Z4testv4cuda3std6ranges3__45__cpo4prevE
	.align		8
        /*00c0*/ 	.dword	_ZN34_INTERNAL_581bd51d_4_k_cu__Z4testv4cuda3std6ranges3__45__cpo4dataE
	.align		8
        /*00c8*/ 	.dword	_ZN34_INTERNAL_581bd51d_4_k_cu__Z4testv4cuda3std6ranges3__45__cpo5cdataE
	.align		8
        /*00d0*/ 	.dword	_ZN34_INTERNAL_581bd51d_4_k_cu__Z4testv4cuda3std6ranges3__45__cpo4sizeE
	.align		8
        /*00d8*/ 	.dword	_ZN34_INTERNAL_581bd51d_4_k_cu__Z4testv4cuda3std6ranges3__45__cpo5ssizeE
	.align		8
        /*00e0*/ 	.dword	_ZN34_INTERNAL_581bd51d_4_k_cu__Z4testv4cuda3std6ranges3__45__cpo8distanceE
	.align		8
        /*00e8*/ 	.dword	_ZN34_INTERNAL_581bd51d_4_k_cu__Z4testv6thrust24THRUST_300001_SM_1000_NS6system6detail10sequential3seqE
	.align		8
        /*00f0*/ 	.dword	_ZN34_INTERNAL_581bd51d_4_k_cu__Z4testv6thrust24THRUST_300001_SM_1000_NS12placeholders2_1E
	.align		8
        /*00f8*/ 	.dword	_ZN34_INTERNAL_581bd51d_4_k_cu__Z4testv6thrust24THRUST_300001_SM_1000_NS12placeholders2_2E
	.align		8
        /*0100*/ 	.dword	_ZN34_INTERNAL_581bd51d_4_k_cu__Z4testv6thrust24THRUST_300001_SM_1000_NS12placeholders2_3E
	.align		8
        /*0108*/ 	.dword	_ZN34_INTERNAL_581bd51d_4_k_cu__Z4testv6thrust24THRUST_300001_SM_1000_NS12placeholders2_4E
	.align		8
        /*0110*/ 	.dword	_ZN34_INTERNAL_581bd51d_4_k_cu__Z4testv6thrust24THRUST_300001_SM_1000_NS12placeholders2_5E
	.align		8
        /*0118*/ 	.dword	_ZN34_INTERNAL_581bd51d_4_k_cu__Z4testv6thrust24THRUST_300001_SM_1000_NS12placeholders2_6E
	.align		8
        /*0120*/ 	.dword	_ZN34_INTERNAL_581bd51d_4_k_cu__Z4testv6thrust24THRUST_300001_SM_1000_NS12placeholders2_7E
	.align		8
        /*0128*/ 	.dword	_ZN34_INTERNAL_581bd51d_4_k_cu__Z4testv6thrust24THRUST_300001_SM_1000_NS12placeholders2_8E
	.align		8
        /*0130*/ 	.dword	_ZN34_INTERNAL_581bd51d_4_k_cu__Z4testv6thrust24THRUST_300001_SM_1000_NS12placeholders2_9E
	.align		8
        /*0138*/ 	.dword	_ZN34_INTERNAL_581bd51d_4_k_cu__Z4testv6thrust24THRUST_300001_SM_1000_NS12placeholders3_10E


//--------------------- .text._ZN3cub18CUB_300001_SM_10006detail11scan_by_key21DeviceScanByKeyKernelINS2_10policy_hubIPiii9CustomMinE10Policy1000ES5_S5_S5_NS0_24ReduceByKeyScanTileStateIiiLb1EEE11CustomEqualS6_NS0_8NullTypeEjiiEEvT0_PT9_T1_T2_T3_iT4_T5_T6_T7_ --------------------------
	.section	.text._ZN3cub18CUB_300001_SM_10006detail11scan_by_key21DeviceScanByKeyKernelINS2_10policy_hubIPiii9CustomMinE10Policy1000ES5_S5_S5_NS0_24ReduceByKeyScanTileStateIiiLb1EEE11CustomEqualS6_NS0_8NullTypeEjiiEEvT0_PT9_T1_T2_T3_iT4_T5_T6_T7_,"ax",@progbits
	.align	128
        .global         _ZN3cub18CUB_300001_SM_10006detail11scan_by_key21DeviceScanByKeyKernelINS2_10policy_hubIPiii9CustomMinE10Policy1000ES5_S5_S5_NS0_24ReduceByKeyScanTileStateIiiLb1EEE11CustomEqualS6_NS0_8NullTypeEjiiEEvT0_PT9_T1_T2_T3_iT4_T5_T6_T7_
        .type           _ZN3cub18CUB_300001_SM_10006detail11scan_by_key21DeviceScanByKeyKernelINS2_10policy_hubIPiii9CustomMinE10Policy1000ES5_S5_S5_NS0_24ReduceByKeyScanTileStateIiiLb1EEE11CustomEqualS6_NS0_8NullTypeEjiiEEvT0_PT9_T1_T2_T3_iT4_T5_T6_T7_,@function
        .size           _ZN3cub18CUB_300001_SM_10006detail11scan_by_key21DeviceScanByKeyKernelINS2_10policy_hubIPiii9CustomMinE10Policy1000ES5_S5_S5_NS0_24ReduceByKeyScanTileStateIiiLb1EEE11CustomEqualS6_NS0_8NullTypeEjiiEEvT0_PT9_T1_T2_T3_iT4_T5_T6_T7_,(.L_x_105 - _ZN3cub18CUB_300001_SM_10006detail11scan_by_key21DeviceScanByKeyKernelINS2_10policy_hubIPiii9CustomMinE10Policy1000ES5_S5_S5_NS0_24ReduceByKeyScanTileStateIiiLb1EEE11CustomEqualS6_NS0_8NullTypeEjiiEEvT0_PT9_T1_T2_T3_iT4_T5_T6_T7_)
        .other          _ZN3cub18CUB_300001_SM_10006detail11scan_by_key21DeviceScanByKeyKernelINS2_10policy_hubIPiii9CustomMinE10Policy1000ES5_S5_S5_NS0_24ReduceByKeyScanTileStateIiiLb1EEE11CustomEqualS6_NS0_8NullTypeEjiiEEvT0_PT9_T1_T2_T3_iT4_T5_T6_T7_,@"STO_CUDA_ENTRY STV_DEFAULT"
_ZN3cub18CUB_300001_SM_10006detail11scan_by_key21DeviceScanByKeyKernelINS2_10policy_hubIPiii9CustomMinE10Policy1000ES5_S5_S5_NS0_24ReduceByKeyScanTileStateIiiLb1EEE11CustomEqualS6_NS0_8NullTypeEjiiEEvT0_PT9_T1_T2_T3_iT4_T5_T6_T7_:
.text._ZN3cub18CUB_300001_SM_10006detail11scan_by_key21DeviceScanByKeyKernelINS2_10policy_hubIPiii9CustomMinE10Policy1000ES5_S5_S5_NS0_24ReduceByKeyScanTileStateIiiLb1EEE11CustomEqualS6_NS0_8NullTypeEjiiEEvT0_PT9_T1_T2_T3_iT4_T5_T6_T7_:
[----:B------:R-:W-:Y:S01]  /*0000*/  LDC R1, c[0x0][0x37c] ;  /* 0x0000df00ff017b82 */ /* 0x000fe20000000800 */
[----:B------:R-:W0:Y:S01]  /*0010*/  S2R R38, SR_CTAID.X ;  /* 0x0000000000267919 */ /* 0x000e220000002500 */
[----:B------:R-:W1:Y:S01]  /*0020*/  LDCU UR4, c[0x0][0x3b0] ;  /* 0x00007600ff0477ac */ /* 0x000e620008000800 */
[----:B------:R-:W2:Y:S01]  /*0030*/  LDCU.64 UR8, c[0x0][0x358] ;  /* 0x00006b00ff0877ac */ /* 0x000ea20008000a00 */
[----:B0-----:R-:W-:-:S05]  /*0040*/  IMAD R26, R38, 0x900, RZ ;  /* 0x00000900261a7824 */ /* 0x001fca00078e02ff */
[----:B-1----:R-:W-:-:S04]  /*0050*/  IADD3 R14, PT, PT, -R26, UR4, RZ ;  /* 0x000000041a0e7c10 */ /* 0x002fc8000fffe1ff */
[----:B------:R-:W-:-:S13]  /*0060*/  ISETP.GE.U32.AND P0, PT, R14, 0x901, PT ;  /* 0x000009010e00780c */ /* 0x000fda0003f06070 */
[----:B--2---:R-:W-:Y:S05]  /*0070*/  @!P0 BRA `(.L_x_0) ;  /* 0x0000002800248947 */ /* 0x004fea0003800000 */
[----:B------:R-:W0:Y:S01]  /*0080*/  S2R R44, SR_TID.X ;  /* 0x00000000002c7919 */ /* 0x000e220000002100 */
[----:B------:R-:W1:Y:S01]  /*0090*/  LDCU.64 UR4, c[0x0][0x380] ;  /* 0x00007000ff0477ac */ /* 0x000e620008000a00 */
[----:B------:R-:W2:Y:S01]  /*00a0*/  S2R R37, SR_LANEID ;  /* 0x0000000000257919 */ /* 0x000ea20000000000 */
[----:B------:R-:W3:Y:S01]  /*00b0*/  LDCU.64 UR6, c[0x0][0x390] ;  /* 0x00007200ff0677ac */ /* 0x000ee20008000a00 */
[C---:B0-----:R-:W-:Y:S02]  /*00c0*/  LOP3.LUT R0, R44.reuse, 0x1f, RZ, 0xc0, !PT ;  /* 0x0000001f2c007812 */ /* 0x041fe400078ec0ff */
[----:B------:R-:W-:-:S05]  /*00d0*/  LOP3.LUT R3, R44, 0x3e0, RZ, 0xc0, !PT ;  /* 0x000003e02c037812 */ /* 0x000fca00078ec0ff */
[----:B------:R-:W-:-:S05]  /*00e0*/  IMAD R3, R3, 0x9, R0 ;  /* 0x0000000903037824 */ /* 0x000fca00078e0200 */
[----:B------:R-:W-:-:S05]  /*00f0*/  IADD3 R3, P0, PT, R26, R3, RZ ;  /* 0x000000031a037210 */ /* 0x000fca0007f1e0ff */
[----:B------:R-:W-:Y:S02]  /*0100*/  IMAD.X R0, RZ, RZ, RZ, P0 ;  /* 0x000000ffff007224 */ /* 0x000fe400000e06ff */
[----:B------:R-:W-:-:S03]  /*0110*/  IMAD.SHL.U32 R45, R3, 0x4, RZ ;  /* 0x00000004032d7824 */ /* 0x000fc600078e00ff */
[----:B------:R-:W-:Y:S02]  /*0120*/  SHF.L.U64.HI R43, R3, 0x2, R0 ;  /* 0x00000002032b7819 */ /* 0x000fe40000010200 */
[----:B-1----:R-:W-:-:S04]  /*0130*/  IADD3 R2, P0, PT, R45, UR4, RZ ;  /* 0x000000042d027c10 */ /* 0x002fc8000ff1e0ff */
[----:B------:R-:W-:-:S05]  /*0140*/  IADD3.X R3, PT, PT, R43, UR5, RZ, P0, !PT ;  /* 0x000000052b037c10 */ /* 0x000fca00087fe4ff */
[----:B------:R-:W4:Y:S04]  /*0150*/  LDG.E R0, desc[UR8][R2.64] ;  /* 0x0000000802007981 */ /* 0x000f28000c1e1900 */
[----:B------:R-:W5:Y:S04]  /*0160*/  LDG.E R4, desc[UR8][R2.64+0x80] ;  /* 0x0000800802047981 */ /* 0x000f68000c1e1900 */
[----:B------:R-:W5:Y:S04]  /*0170*/  LDG.E R5, desc[UR8][R2.64+0x100] ;  /* 0x0001000802057981 */ /* 0x000f68000c1e1900 */
[----:B------:R-:W5:Y:S04]  /*0180*/  LDG.E R6, desc[UR8][R2.64+0x180] ;  /* 0x0001800802067981 */ /* 0x000f68000c1e1900 */
[----:B------:R-:W5:Y:S04]  /*0190*/  LDG.E R7, desc[UR8][R2.64+0x200] ;  /* 0x0002000802077981 */ /* 0x000f68000c1e1900 */
[----:B------:R-:W5:Y:S04]  /*01a0*/  LDG.E R8, desc[UR8][R2.64+0x280] ;  /* 0x0002800802087981 */ /* 0x000f68000c1e1900 */
[----:B------:R-:W5:Y:S04]  /*01b0*/  LDG.E R9, desc[UR8][R2.64+0x300] ;  /* 0x0003000802097981 */ /* 0x000f68000c1e1900 */
[----:B------:R-:W5:Y:S04]  /*01c0*/  LDG.E R10, desc[UR8][R2.64+0x380] ;  /* 0x00038008020a7981 */ /* 0x000f68000c1e1900 */
[----:B------:R3:W5:Y:S01]  /*01d0*/  LDG.E R12, desc[UR8][R2.64+0x400] ;  /* 0x00040008020c7981 */ /* 0x000762000c1e1900 */
[----:B------:R-:W0:Y:S01]  /*01e0*/  S2UR UR5, SR_CgaCtaId ;  /* 0x00000000000579c3 */ /* 0x000e220000008800 */
[----:B------:R-:W-:Y:S01]  /*01f0*/  SHF.R.U32.HI R11, RZ, 0x5, R44 ;  /* 0x00000005ff0b7819 */ /* 0x000fe2000001162c */
[----:B------:R-:W-:-:S04]  /*0200*/  UMOV UR4, 0x400 ;  /* 0x0000040000047882 */ /* 0x000fc80000000000 */
[----:B--2---:R-:W-:Y:S01]  /*0210*/  IMAD R13, R11, 0x120, R37 ;  /* 0x000001200b0d7824 */ /* 0x004fe200078e0225 */
[----:B---3--:R-:W-:-:S04]  /*0220*/  IADD3 R2, P0, PT, R45, UR6, RZ ;  /* 0x000000062d027c10 */ /* 0x008fc8000ff1e0ff */
[----:B------:R-:W-:Y:S01]  /*0230*/  IADD3.X R3, PT, PT, R43, UR7, RZ, P0, !PT ;  /* 0x000000072b037c10 */ /* 0x000fe200087fe4ff */
[----:B0-----:R-:W-:-:S06]  /*0240*/  ULEA UR4, UR5, UR4, 0x18 ;  /* 0x0000000405047291 */ /* 0x001fcc000f8ec0ff */
[----:B------:R-:W-:-:S05]  /*0250*/  LEA R13, R13, UR4, 0x2 ;  /* 0x000000040d0d7c11 */ /* 0x000fca000f8e10ff */
[----:B------:R-:W-:Y:S01]  /*0260*/  IMAD R14, R37, 0x20, R13 ;  /* 0x00000020250e7824 */ /* 0x000fe200078e020d */
[----:B----4-:R-:W-:Y:S04]  /*0270*/  STS [R13], R0 ;  /* 0x000000000d007388 */ /* 0x010fe80000000800 */
[----:B-----5:R0:W-:Y:S04]  /*0280*/  STS [R13+0x80], R4 ;  /* 0x000080040d007388 */ /* 0x0201e80000000800 */
[----:B------:R-:W-:Y:S04]  /*0290*/  STS [R13+0x100], R5 ;  /* 0x000100050d007388 */ /* 0x000fe80000000800 */
[----:B------:R1:W-:Y:S04]  /*02a0*/  STS [R13+0x180], R6 ;  /* 0x000180060d007388 */ /* 0x0003e80000000800 */
[----:B------:R-:W-:Y:S04]  /*02b0*/  STS [R13+0x200], R7 ;  /* 0x000200070d007388 */ /* 0x000fe80000000800 */
[----:B------:R2:W-:Y:S04]  /*02c0*/  STS [R13+0x280], R8 ;  /* 0x000280080d007388 */ /* 0x0005e80000000800 */
[----:B------:R-:W-:Y:S04]  /*02d0*/  STS [R13+0x300], R9 ;  /* 0x000300090d007388 */ /* 0x000fe80000000800 */
[----:B------:R-:W-:Y:S04]  /*02e0*/  STS [R13+0x380], R10 ;  /* 0x0003800a0d007388 */ /* 0x000fe80000000800 */
[----:B------:R3:W-:Y:S01]  /*02f0*/  STS [R13+0x400], R12 ;  /* 0x0004000c0d007388 */ /* 0x0007e20000000800 */
[----:B------:R-:W-:-:S03]  /*0300*/  NOP ;  /* 0x0000000000007918 */ /* 0x000fc60000000000 */
[----:B------:R4:W1:Y:S04]  /*0310*/  LDS R33, [R14] ;  /* 0x000000000e217984 */ /* 0x0008680000000800 */
[----:B------:R4:W2:Y:S04]  /*0320*/  LDS R30, [R14+0x4] ;  /* 0x000004000e1e7984 */ /* 0x0008a80000000800 */
[----:B------:R4:W3:Y:S04]  /*0330*/  LDS R29, [R14+0x8] ;  /* 0x000008000e1d7984 */ /* 0x0008e80000000800 */
[----:B------:R4:W4:Y:S04]  /*0340*/  LDS R28, [R14+0xc] ;  /* 0x00000c000e1c7984 */ /* 0x0009280000000800 */
[----:B------:R0:W4:Y:S04]  /*0350*/  LDS R27, [R14+0x10] ;  /* 0x000010000e1b7984 */ /* 0x0001280000000800 */
[----:B------:R0:W4:Y:S04]  /*0360*/  LDS R26, [R14+0x14] ;  /* 0x000014000e1a7984 */ /* 0x0001280000000800 */
[----:B------:R0:W4:Y:S04]  /*0370*/  LDS R25, [R14+0x18] ;  /* 0x000018000e197984 */ /* 0x0001280000000800 */
[----:B------:R0:W4:Y:S04]  /*0380*/  LDS R24, [R14+0x1c] ;  /* 0x00001c000e187984 */ /* 0x0001280000000800 */
[----:B------:R1:W4:Y:S01]  /*0390*/  LDS R34, [R14+0x20] ;  /* 0x000020000e227984 */ /* 0x0003220000000800 */
[----:B------:R-:W-:Y:S06]  /*03a0*/  BAR.SYNC.DEFER_BLOCKING 0x0 ;  /* 0x0000000000007b1d */ /* 0x000fec0000010000 */
[----:B0-----:R-:W5:Y:S04]  /*03b0*/  LDG.E R4, desc[UR8][R2.64] ;  /* 0x0000000802047981 */ /* 0x001f68000c1e1900 */
[----:B-1----:R-:W4:Y:S04]  /*03c0*/  LDG.E R6, desc[UR8][R2.64+0x80] ;  /* 0x0000800802067981 */ /* 0x002f28000c1e1900 */
[----:B--2---:R-:W2:Y:S04]  /*03d0*/  LDG.E R8, desc[UR8][R2.64+0x100] ;  /* 0x0001000802087981 */ /* 0x004ea8000c1e1900 */
[----:B---3--:R-:W3:Y:S04]  /*03e0*/  LDG.E R12, desc[UR8][R2.64+0x180] ;  /* 0x00018008020c7981 */ /* 0x008ee8000c1e1900 */
[----:B------:R-:W3:Y:S04]  /*03f0*/  LDG.E R16, desc[UR8][R2.64+0x200] ;  /* 0x0002000802107981 */ /* 0x000ee8000c1e1900 */
[----:B------:R-:W3:Y:S04]  /*0400*/  LDG.E R18, desc[UR8][R2.64+0x280] ;  /* 0x0002800802127981 */ /* 0x000ee8000c1e1900 */
[----:B------:R-:W3:Y:S04]  /*0410*/  LDG.E R20, desc[UR8][R2.64+0x300] ;  /* 0x0003000802147981 */ /* 0x000ee8000c1e1900 */
[----:B------:R-:W3:Y:S04]  /*0420*/  LDG.E R22, desc[UR8][R2.64+0x380] ;  /* 0x0003800802167981 */ /* 0x000ee8000c1e1900 */
[----:B------:R-:W3:Y:S01]  /*0430*/  LDG.E R36, desc[UR8][R2.64+0x400] ;  /* 0x0004000802247981 */ /* 0x000ee2000c1e1900 */
[----:B------:R-:W-:Y:S01]  /*0440*/  ISETP.NE.AND P0, PT, R38, RZ, PT ;  /* 0x000000ff2600720c */ /* 0x000fe20003f05270 */
[----:B------:R-:W-:Y:S02]  /*0450*/  BSSY.RECONVERGENT B0, `(.L_x_1) ;  /* 0x0000221000007945 */ /* 0x000fe40003800200 */
[----:B-----5:R0:W-:Y:S04]  /*0460*/  STS [R13], R4 ;  /* 0x000000040d007388 */ /* 0x0201e80000000800 */
[----:B----4-:R0:W-:Y:S04]  /*0470*/  STS [R13+0x80], R6 ;  /* 0x000080060d007388 */ /* 0x0101e80000000800 */
[----:B--2---:R0:W-:Y:S04]  /*0480*/  STS [R13+0x100], R8 ;  /* 0x000100080d007388 */ /* 0x0041e80000000800 */
[----:B---3--:R0:W-:Y:S04]  /*0490*/  STS [R13+0x180], R12 ;  /* 0x0001800c0d007388 */ /* 0x0081e80000000800 */
[----:B------:R0:W-:Y:S04]  /*04a0*/  STS [R13+0x200], R16 ;  /* 0x000200100d007388 */ /* 0x0001e80000000800 */
[----:B------:R0:W-:Y:S04]  /*04b0*/  STS [R13+0x280], R18 ;  /* 0x000280120d007388 */ /* 0x0001e80000000800 */
[----:B------:R0:W-:Y:S04]  /*04c0*/  STS [R13+0x300], R20 ;  /* 0x000300140d007388 */ /* 0x0001e80000000800 */
[----:B------:R0:W-:Y:S04]  /*04d0*/  STS [R13+0x380], R22 ;  /* 0x000380160d007388 */ /* 0x0001e80000000800 */
[----:B------:R0:W-:Y:S01]  /*04e0*/  STS [R13+0x400], R36 ;  /* 0x000400240d007388 */ /* 0x0001e20000000800 */
[----:B------:R-:W-:-:S03]  /*04f0*/  NOP ;  /* 0x0000000000007918 */ /* 0x000fc60000000000 */
[----:B------:R0:W1:Y:S04]  /*0500*/  LDS R0, [R14] ;  /* 0x000000000e007984 */ /* 0x0000680000000800 */
[----:B------:R0:W2:Y:S04]  /*0510*/  LDS R10, [R14+0x4] ;  /* 0x000004000e0a7984 */ /* 0x0000a80000000800 */
[----:B------:R0:W3:Y:S04]  /*0520*/  LDS R32, [R14+0x8] ;  /* 0x000008000e207984 */ /* 0x0000e80000000800 */
[----:B------:R0:W4:Y:S04]  /*0530*/  LDS R31, [R14+0xc] ;  /* 0x00000c000e1f7984 */ /* 0x0001280000000800 */
[----:B------:R0:W0:Y:S04]  /*0540*/  LDS R2, [R14+0x10] ;  /* 0x000010000e027984 */ /* 0x0000280000000800 */
[----:B------:R0:W0:Y:S04]  /*0550*/  LDS R3, [R14+0x14] ;  /* 0x000014000e037984 */ /* 0x0000280000000800 */
[----:B------:R0:W0:Y:S04]  /*0560*/  LDS R8, [R14+0x18] ;  /* 0x000018000e087984 */ /* 0x0000280000000800 */
[----:B------:R0:W0:Y:S04]  /*0570*/  LDS R9, [R14+0x1c] ;  /* 0x00001c000e097984 */ /* 0x0000280000000800 */
[----:B------:R0:W0:Y:S01]  /*0580*/  LDS R35, [R14+0x20] ;  /* 0x000020000e237984 */ /* 0x0000220000000800 */
[----:B------:R-:W-:Y:S06]  /*0590*/  BAR.SYNC.DEFER_BLOCKING 0x0 ;  /* 0x0000000000007b1d */ /* 0x000fec0000010000 */
[----:B------:R-:W-:Y:S05]  /*05a0*/  @P0 BRA `(.L_x_2) ;  /* 0x0000000800880947 */ /* 0x000fea0003800000 */
[C---:B------:R-:W-:Y:S02]  /*05b0*/  LEA R5, R44.reuse, UR4, 0x2 ;  /* 0x000000042c057c11 */ /* 0x040fe4000f8e10ff */
[----:B------:R-:W-:Y:S02]  /*05c0*/  ISETP.NE.AND P0, PT, R44, RZ, PT ;  /* 0x000000ff2c00720c */ /* 0x000fe40003f05270 */
[----:B-12---:R-:W-:Y:S01]  /*05d0*/  VIMNMX R7, PT, PT, R0, R10, PT ;  /* 0x0000000a00077248 */ /* 0x006fe20003fe0100 */
[----:B------:R-:W-:Y:S01]  /*05e0*/  STS [R5+0x47c], R34 ;  /* 0x00047c2205007388 */ /* 0x000fe20000000800 */
[----:B------:R-:W-:Y:S01]  /*05f0*/  BAR.SYNC.DEFER_BLOCKING 0x0 ;  /* 0x0000000000007b1d */ /* 0x000fe20000010000 */
[----:B------:R-:W-:Y:S02]  /*0600*/  ISETP.NE.AND P4, PT, R30, R29, PT ;  /* 0x0000001d1e00720c */ /* 0x000fe40003f85270 */
[----:B------:R-:W-:Y:S02]  /*0610*/  ISETP.NE.AND P1, PT, R29, R28, PT ;  /* 0x0000001c1d00720c */ /* 0x000fe40003f25270 */
[----:B------:R-:W-:-:S02]  /*0620*/  ISETP.NE.AND P3, PT, R27, R26, PT ;  /* 0x0000001a1b00720c */ /* 0x000fc40003f65270 */
[----:B------:R-:W-:Y:S02]  /*0630*/  ISETP.NE.AND P2, PT, R26, R25, PT ;  /* 0x000000191a00720c */ /* 0x000fe40003f45270 */
[----:B------:R-:W-:Y:S01]  /*0640*/  ISETP.GE.AND P5, PT, R37, 0x1, PT ;  /* 0x000000012500780c */ /* 0x000fe20003fa6270 */
[----:B0-----:R0:W1:Y:S01]  /*0650*/  @P0 LDS R4, [R5+0x478] ;  /* 0x0004780005040984 */ /* 0x0010620000000800 */
[----:B------:R-:W-:-:S04]  /*0660*/  ISETP.NE.AND P0, PT, R33, R30, PT ;  /* 0x0000001e2100720c */ /* 0x000fc80003f05270 */
[----:B------:R-:W-:Y:S02]  /*0670*/  SEL R7, R10, R7, P0 ;  /* 0x000000070a077207 */ /* 0x000fe40000000000 */
[----:B------:R-:W-:Y:S02]  /*0680*/  P2R R12, PR, RZ, 0x1 ;  /* 0x00000001ff0c7803 */ /* 0x000fe40000000000 */
[C---:B---3--:R-:W-:Y:S02]  /*0690*/  VIMNMX R7, PT, PT, R32.reuse, R7, PT ;  /* 0x0000000720077248 */ /* 0x048fe40003fe0100 */
[----:B------:R-:W-:Y:S02]  /*06a0*/  ISETP.NE.OR P0, PT, R33, R30, P4 ;  /* 0x0000001e2100720c */ /* 0x000fe40002705670 */
[----:B------:R-:W-:Y:S02]  /*06b0*/  SEL R6, R32, R7, P4 ;  /* 0x0000000720067207 */ /* 0x000fe40002000000 */
[----:B------:R-:W-:-:S02]  /*06c0*/  ISETP.NE.OR P0, PT, R29, R28, P0 ;  /* 0x0000001c1d00720c */ /* 0x000fc40000705670 */
[C---:B----4-:R-:W-:Y:S02]  /*06d0*/  VIMNMX R6, PT, PT, R31.reuse, R6, PT ;  /* 0x000000061f067248 */ /* 0x050fe40003fe0100 */
[CC--:B------:R-:W-:Y:S02]  /*06e0*/  ISETP.NE.OR P0, PT, R28.reuse, R27.reuse, P0 ;  /* 0x0000001b1c00720c */ /* 0x0c0fe40000705670 */
[----:B0-----:R-:W-:Y:S02]  /*06f0*/  SEL R5, R31, R6, P1 ;  /* 0x000000061f057207 */ /* 0x001fe40000800000 */
[----:B------:R-:W-:Y:S02]  /*0700*/  P2R R29, PR, RZ, 0x2 ;  /* 0x00000002ff1d7803 */ /* 0x000fe40000000000 */
[----:B------:R-:W-:Y:S02]  /*0710*/  P2R R30, PR, RZ, 0x10 ;  /* 0x00000010ff1e7803 */ /* 0x000fe40000000000 */
[----:B------:R-:W-:-:S02]  /*0720*/  ISETP.NE.AND P1, PT, R28, R27, PT ;  /* 0x0000001b1c00720c */ /* 0x000fc40003f25270 */
[----:B------:R-:W-:Y:S02]  /*0730*/  VIMNMX R5, PT, PT, R2, R5, PT ;  /* 0x0000000502057248 */ /* 0x000fe40003fe0100 */
[----:B------:R-:W-:Y:S02]  /*0740*/  ISETP.NE.AND P4, PT, R12, RZ, PT ;  /* 0x000000ff0c00720c */ /* 0x000fe40003f85270 */
[----:B------:R-:W-:Y:S01]  /*0750*/  ISETP.NE.OR P0, PT, R27, R26, P0 ;  /* 0x0000001a1b00720c */ /* 0x000fe20000705670 */
[----:B------:R-:W-:Y:S01]  /*0760*/  IMAD.MOV.U32 R27, RZ, RZ, 0x1 ;  /* 0x00000001ff1b7424 */ /* 0x000fe200078e00ff */
[----:B------:R-:W-:Y:S02]  /*0770*/  SEL R6, R2, R5, P1 ;  /* 0x0000000502067207 */ /* 0x000fe40000800000 */
[----:B------:R-:W-:Y:S02]  /*0780*/  P2R R28, PR, RZ, 0x10 ;  /* 0x00000010ff1c7803 */ /* 0x000fe40000000000 */
[----:B------:R-:W-:-:S02]  /*0790*/  ISETP.NE.OR P0, PT, R26, R25, P0 ;  /* 0x000000191a00720c */ /* 0x000fc40000705670 */
[----:B------:R-:W-:Y:S02]  /*07a0*/  ISETP.NE.AND P4, PT, R44, RZ, PT ;  /* 0x000000ff2c00720c */ /* 0x000fe40003f85270 */
[----:B------:R-:W-:Y:S02]  /*07b0*/  VIMNMX R6, PT, PT, R3, R6, PT ;  /* 0x0000000603067248 */ /* 0x000fe40003fe0100 */
[----:B------:R-:W-:Y:S02]  /*07c0*/  ISETP.NE.OR P0, PT, R25, R24, P0 ;  /* 0x000000181900720c */ /* 0x000fe40000705670 */
[----:B------:R-:W-:Y:S02]  /*07d0*/  SEL R5, R3, R6, P3 ;  /* 0x0000000603057207 */ /* 0x000fe40001800000 */
[----:B------:R-:W-:Y:S02]  /*07e0*/  ISETP.NE.OR P0, PT, R24, R34, P0 ;  /* 0x000000221800720c */ /* 0x000fe40000705670 */
[----:B------:R-:W-:-:S02]  /*07f0*/  VIMNMX R5, PT, PT, R8, R5, PT ;  /* 0x0000000508057248 */ /* 0x000fc40003fe0100 */
[----:B------:R-:W-:Y:S02]  /*0800*/  SEL R12, RZ, 0x1, !P0 ;  /* 0x00000001ff0c7807 */ /* 0x000fe40004000000 */
[----:B-1----:R-:W-:Y:S02]  /*0810*/  @P4 ISETP.NE.AND P0, PT, R4, R33, PT ;  /* 0x000000210400420c */ /* 0x002fe40003f05270 */
[----:B------:R-:W-:Y:S02]  /*0820*/  SEL R4, R8, R5, P2 ;  /* 0x0000000508047207 */ /* 0x000fe40001000000 */
[----:B------:R-:W-:Y:S02]  /*0830*/  P2R R36, PR, RZ, 0x2 ;  /* 0x00000002ff247803 */ /* 0x000fe40000000000 */
[----:B------:R-:W-:Y:S02]  /*0840*/  VIMNMX R4, PT, PT, R9, R4, PT ;  /* 0x0000000409047248 */ /* 0x000fe40003fe0100 */
[----:B------:R-:W-:-:S02]  /*0850*/  ISETP.NE.AND P1, PT, R25, R24, PT ;  /* 0x000000181900720c */ /* 0x000fc40003f25270 */
[----:B------:R-:W-:Y:S02]  /*0860*/  @P4 SEL R27, RZ, 0x1, !P0 ;  /* 0x00000001ff1b4807 */ /* 0x000fe40004000000 */
[----:B------:R-:W-:Y:S02]  /*0870*/  SEL R4, R9, R4, P1 ;  /* 0x0000000409047207 */ /* 0x000fe40000800000 */
[----:B------:R-:W-:Y:S02]  /*0880*/  ISETP.NE.AND P0, PT, R24, R34, PT ;  /* 0x000000221800720c */ /* 0x000fe40003f05270 */
[----:B------:R-:W-:Y:S02]  /*0890*/  VIMNMX R4, PT, PT, R35, R4, PT ;  /* 0x0000000423047248 */ /* 0x000fe40003fe0100 */
[----:B------:R-:W-:Y:S02]  /*08a0*/  LOP3.LUT P6, R12, R27, RZ, R12, 0xfa, !PT ;  /* 0x000000ff1b0c7212 */ /* 0x000fe400078cfa0c */
[----:B------:R-:W-:-:S05]  /*08b0*/  SEL R4, R35, R4, P0 ;  /* 0x0000000423047207 */ /* 0x000fca0000000000 */
[----:B------:R-:W0:Y:S02]  /*08c0*/  SHFL.UP PT, R5, R4, 0x1, RZ ;  /* 0x0420000004057989 */ /* 0x000e2400000e00ff */
[----:B0-----:R-:W-:-:S04]  /*08d0*/  VIMNMX R5, PT, PT, R4, R5, PT ;  /* 0x0000000504057248 */ /* 0x001fc80003fe0100 */
[----:B------:R-:W-:Y:S02]  /*08e0*/  @P5 SEL R4, R5, R4, !P6 ;  /* 0x0000000405045207 */ /* 0x000fe40007000000 */
[----:B------:R-:W0:Y:S04]  /*08f0*/  SHFL.UP PT, R5, R12, 0x1, RZ ;  /* 0x042000000c057989 */ /* 0x000e2800000e00ff */
[----:B------:R-:W1:Y:S01]  /*0900*/  SHFL.UP PT, R7, R4, 0x2, RZ ;  /* 0x0440000004077989 */ /* 0x000e6200000e00ff */
[----:B0-----:R-:W-:Y:S02]  /*0910*/  SEL R5, R5, RZ, P5 ;  /* 0x000000ff05057207 */ /* 0x001fe40002800000 */
[----:B------:R-:W-:Y:S02]  /*0920*/  ISETP.GE.AND P5, PT, R37, 0x2, PT ;  /* 0x000000022500780c */ /* 0x000fe40003fa6270 */
[----:B------:R-:W-:-:S02]  /*0930*/  LOP3.LUT P6, R5, R5, RZ, R12, 0xfa, !PT ;  /* 0x000000ff05057212 */ /* 0x000fc400078cfa0c */
[----:B-1----:R-:W-:-:S03]  /*0940*/  VIMNMX R7, PT, PT, R4, R7, PT ;  /* 0x0000000704077248 */ /* 0x002fc60003fe0100 */
[----:B------:R-:W0:Y:S06]  /*0950*/  SHFL.UP PT, R6, R5, 0x2, RZ ;  /* 0x0440000005067989 */ /* 0x000e2c00000e00ff */
[----:B------:R-:W-:-:S05]  /*0960*/  @P5 SEL R4, R7, R4, !P6 ;  /* 0x0000000407045207 */ /* 0x000fca0007000000 */
[----:B------:R-:W1:Y:S01]  /*0970*/  SHFL.UP PT, R7, R4, 0x4, RZ ;  /* 0x0480000004077989 */ /* 0x000e6200000e00ff */
[----:B0-----:R-:W-:Y:S02]  /*0980*/  SEL R6, R6, RZ, P5 ;  /* 0x000000ff06067207 */ /* 0x001fe40002800000 */
[----:B------:R-:W-:Y:S02]  /*0990*/  ISETP.GE.AND P5, PT, R37, 0x4, PT ;  /* 0x000000042500780c */ /* 0x000fe40003fa6270 */
[----:B------:R-:W-:Y:S02]  /*09a0*/  LOP3.LUT P6, R6, R6, RZ, R5, 0xfa, !PT ;  /* 0x000000ff06067212 */ /* 0x000fe400078cfa05 */
[----:B-1----:R-:W-:-:S09]  /*09b0*/  VIMNMX R7, PT, PT, R4, R7, PT ;  /* 0x0000000704077248 */ /* 0x002fd20003fe0100 */
        /* <DEDUP_REMOVED lines=8> */
[----:B------:R-:W-:Y:S02]  /*0a40*/  @P5 SEL R4, R13, R4, !P6 ;  /* 0x000000040d045207 */ /* 0x000fe40007000000 */
[----:B------:R-:W-:-:S13]  /*0a50*/  ISETP.NE.AND P6, PT, R37, 0x1f, PT ;  /* 0x0000001f2500780c */ /* 0x000fda0003fc5270 */
[----:B------:R-:W-:Y:S02]  /*0a60*/  @!P6 LEA R16, R11, UR4, 0x3 ;  /* 0x000000040b10ec11 */ /* 0x000fe4000f8e18ff */
[----:B0-----:R-:W-:Y:S02]  /*0a70*/  SEL R12, R5, RZ, P5 ;  /* 0x000000ff050c7207 */ /* 0x001fe40002800000 */
[----:B------:R-:W0:Y:S02]  /*0a80*/  SHFL.UP PT, R5, R4, 0x10, RZ ;  /* 0x0600000004057989 */ /* 0x000e2400000e00ff */
[----:B------:R-:W-:Y:S02]  /*0a90*/  LOP3.LUT P5, R12, R12, RZ, R7, 0xfa, !PT ;  /* 0x000000ff0c0c7212 */ /* 0x000fe400078afa07 */
[----:B0-----:R-:W-:-:S04]  /*0aa0*/  VIMNMX R5, PT, PT, R4, R5, PT ;  /* 0x0000000504057248 */ /* 0x001fc80003fe0100 */
[----:B------:R-:W-:Y:S02]  /*0ab0*/  SEL R25, R5, R4, !P5 ;  /* 0x0000000405197207 */ /* 0x000fe40006800000 */
[----:B------:R-:W0:Y:S01]  /*0ac0*/  SHFL.UP PT, R5, R12, 0x10, RZ ;  /* 0x060000000c057989 */ /* 0x000e2200000e00ff */
[----:B------:R-:W-:-:S04]  /*0ad0*/  ISETP.GE.AND P5, PT, R37, 0x10, PT ;  /* 0x000000102500780c */ /* 0x000fc80003fa6270 */
[----:B------:R-:W-:Y:S02]  /*0ae0*/  SEL R26, R4, R25, !P5 ;  /* 0x00000019041a7207 */ /* 0x000fe40006800000 */
[----:B0-----:R-:W-:-:S04]  /*0af0*/  SEL R5, R5, RZ, P5 ;  /* 0x000000ff05057207 */ /* 0x001fc80002800000 */
[----:B------:R-:W-:-:S05]  /*0b00*/  LOP3.LUT R24, R5, R12, RZ, 0xfc, !PT ;  /* 0x0000000c05187212 */ /* 0x000fca00078efcff */
[----:B------:R-:W-:Y:S01]  /*0b10*/  @!P6 STS.64 [R16], R24 ;  /* 0x000000181000e388 */ /* 0x000fe20000000a00 */
[----:B------:R-:W-:Y:S06]  /*0b20*/  BAR.SYNC.DEFER_BLOCKING 0x0 ;  /* 0x0000000000007b1d */ /* 0x000fec0000010000 */
[----:B------:R-:W-:Y:S04]  /*0b30*/  SHFL.UP PT, R24, R24, 0x1, RZ ;  /* 0x0420000018187989 */ /* 0x000fe800000e00ff */
[----:B------:R-:W0:Y:S04]  /*0b40*/  LDS.128 R4, [UR4] ;  /* 0x00000004ff047984 */ /* 0x000e280008000c00 */
[----:B------:R-:W1:Y:S01]  /*0b50*/  LDS.128 R12, [UR4+0x10] ;  /* 0x00001004ff0c7984 */ /* 0x000e620008000c00 */
[----:B0-----:R-:W-:-:S13]  /*0b60*/  ISETP.NE.AND P5, PT, R6, RZ, PT ;  /* 0x000000ff0600720c */ /* 0x001fda0003fa5270 */
[----:B------:R-:W-:Y:S02]  /*0b70*/  @!P5 VIMNMX R7, PT, PT, R5, R7, PT ;  /* 0x000000070507d248 */ /* 0x000fe40003fe0100 */
[----:B------:R-:W-:-:S04]  /*0b80*/  ISETP.NE.AND P5, PT, R11, 0x2, PT ;  /* 0x000000020b00780c */ /* 0x000fc80003fa5270 */
[----:B------:R-:W-:Y:S02]  /*0b90*/  SEL R18, R7, R5, !P5 ;  /* 0x0000000507127207 */ /* 0x000fe40006800000 */
[----:B-1----:R-:W-:Y:S01]  /*0ba0*/  ISETP.NE.AND P5, PT, R12, RZ, PT ;  /* 0x000000ff0c00720c */ /* 0x002fe20003fa5270 */
[----:B------:R-:W-:-:S12]  /*0bb0*/  SHFL.UP PT, R5, R26, 0x1, RZ ;  /* 0x042000001a057989 */ /* 0x000fd800000e00ff */
[----:B------:R-:W-:Y:S02]  /*0bc0*/  @!P5 VIMNMX R13, PT, PT, R7, R13, PT ;  /* 0x0000000d070dd248 */ /* 0x000fe40003fe0100 */
[----:B------:R-:W-:-:S04]  /*0bd0*/  ISETP.NE.AND P5, PT, R11, 0x3, PT ;  /* 0x000000030b00780c */ /* 0x000fc80003fa5270 */
[----:B------:R-:W-:Y:S02]  /*0be0*/  SEL R18, R13, R18, !P5 ;  /* 0x000000120d127207 */ /* 0x000fe40006800000 */
[----:B------:R-:W-:-:S13]  /*0bf0*/  ISETP.NE.AND P5, PT, R14, RZ, PT ;  /* 0x000000ff0e00720c */ /* 0x000fda0003fa5270 */
[----:B------:R-:W-:Y:S02]  /*0c00*/  @!P5 VIMNMX R15, PT, PT, R15, R13, PT ;  /* 0x0000000d0f0fd248 */ /* 0x000fe40003fe0100 */
[----:B------:R-:W-:-:S04]  /*0c10*/  ISETP.NE.AND P5, PT, R11, 0x4, PT ;  /* 0x000000040b00780c */ /* 0x000fc80003fa5270 */
[----:B------:R-:W-:Y:S02]  /*0c20*/  SEL R20, R15, R18, !P5 ;  /* 0x000000120f147207 */ /* 0x000fe40006800000 */
[----:B------:R-:W0:Y:S02]  /*0c30*/  LDS.128 R16, [UR4+0x20] ;  /* 0x00002004ff107984 */ /* 0x000e240008000c00 */
[----:B0-----:R-:W-:-:S13]  /*0c40*/  ISETP.NE.AND P5, PT, R16, RZ, PT ;  /* 0x000000ff1000720c */ /* 0x001fda0003fa5270 */
        /* <DEDUP_REMOVED lines=12> */
[----:B------:R-:W-:-:S04]  /*0d10*/  ISETP.GE.U32.AND P5, PT, R44, 0x20, PT ;  /* 0x000000202c00780c */ /* 0x000fc80003fa6070 */
[----:B------:R-:W-:-:S13]  /*0d20*/  ISETP.NE.OR P6, PT, R24, RZ, !P5 ;  /* 0x000000ff1800720c */ /* 0x000fda0006fc5670 */
[----:B------:R-:W-:Y:S02]  /*0d30*/  @!P6 VIMNMX R5, PT, PT, R5, R34, PT ;  /* 0x000000220505e248 */ /* 0x000fe40003fe0100 */
[----:B------:R-:W-:-:S04]  /*0d40*/  @P5 ISETP.NE.AND P6, PT, R37, RZ, PT ;  /* 0x000000ff2500520c */ /* 0x000fc80003fc5270 */
[----:B------:R-:W-:Y:S02]  /*0d50*/  @P5 SEL R5, R34, R5, !P6 ;  /* 0x0000000522055207 */ /* 0x000fe40007000000 */
[----:B------:R-:W-:Y:S02]  /*0d60*/  ISETP.NE.AND P5, PT, R27, RZ, PT ;  /* 0x000000ff1b00720c */ /* 0x000fe40003fa5270 */
[----:B------:R-:W-:Y:S02]  /*0d70*/  VIMNMX R5, PT, PT, R0, R5, PT ;  /* 0x0000000500057248 */ /* 0x000fe40003fe0100 */
[----:B------:R-:W-:Y:S02]  /*0d80*/  ISETP.NE.AND P6, PT, R36, RZ, PT ;  /* 0x000000ff2400720c */ /* 0x000fe40003fc5270 */
[----:B------:R-:W-:Y:S02]  /*0d90*/  SEL R11, R5, R0, !P5 ;  /* 0x00000000050b7207 */ /* 0x000fe40006800000 */
[----:B------:R-:W-:-:S02]  /*0da0*/  ISETP.NE.AND P5, PT, R29, RZ, PT ;  /* 0x000000ff1d00720c */ /* 0x000fc40003fa5270 */
[----:B------:R-:W-:Y:S02]  /*0db0*/  SEL R5, R0, R11, !P4 ;  /* 0x0000000b00057207 */ /* 0x000fe40006000000 */
[----:B------:R-:W-:Y:S02]  /*0dc0*/  ISETP.NE.AND P4, PT, R28, RZ, PT ;  /* 0x000000ff1c00720c */ /* 0x000fe40003f85270 */
[----:B------:R-:W-:-:S04]  /*0dd0*/  VIMNMX R5, PT, PT, R10, R5, PT ;  /* 0x000000050a057248 */ /* 0x000fc80003fe0100 */
[----:B------:R-:W-:Y:S02]  /*0de0*/  SEL R10, R10, R5, P4 ;  /* 0x000000050a0a7207 */ /* 0x000fe40002000000 */
[----:B------:R-:W-:Y:S02]  /*0df0*/  ISETP.NE.AND P4, PT, R30, RZ, PT ;  /* 0x000000ff1e00720c */ /* 0x000fe40003f85270 */
[----:B------:R-:W-:-:S04]  /*0e00*/  VIMNMX R5, PT, PT, R32, R10, PT ;  /* 0x0000000a20057248 */ /* 0x000fc80003fe0100 */
[----:B------:R-:W-:-:S04]  /*0e10*/  SEL R32, R32, R5, P4 ;  /* 0x0000000520207207 */ /* 0x000fc80002000000 */
[----:B------:R-:W-:-:S04]  /*0e20*/  VIMNMX R24, PT, PT, R31, R32, PT ;  /* 0x000000201f187248 */ /* 0x000fc80003fe0100 */
[----:B------:R-:W-:-:S04]  /*0e30*/  SEL R31, R31, R24, P5 ;  /* 0x000000181f1f7207 */ /* 0x000fc80002800000 */
[----:B------:R-:W-:-:S04]  /*0e40*/  VIMNMX R5, PT, PT, R2, R31, PT ;  /* 0x0000001f02057248 */ /* 0x000fc80003fe0100 */
[----:B------:R-:W-:-:S04]  /*0e50*/  SEL R2, R2, R5, P6 ;  /* 0x0000000502027207 */ /* 0x000fc80003000000 */
[----:B------:R-:W-:-:S04]  /*0e60*/  VIMNMX R24, PT, PT, R3, R2, PT ;  /* 0x0000000203187248 */ /* 0x000fc80003fe0100 */
[----:B------:R-:W-:-:S04]  /*0e70*/  SEL R13, R3, R24, P3 ;  /* 0x00000018030d7207 */ /* 0x000fc80001800000 */
[----:B------:R-:W-:-:S04]  /*0e80*/  VIMNMX R3, PT, PT, R8, R13, PT ;  /* 0x0000000d08037248 */ /* 0x000fc80003fe0100 */
[----:B------:R-:W-:Y:S02]  /*0e90*/  SEL R24, R8, R3, P2 ;  /* 0x0000000308187207 */ /* 0x000fe40001000000 */
[----:B------:R-:W-:Y:S02]  /*0ea0*/  LOP3.LUT R3, R12, R6, R4, 0xfe, !PT ;  /* 0x000000060c037212 */ /* 0x000fe400078efe04 */
[C---:B------:R-:W-:Y:S02]  /*0eb0*/  VIMNMX R4, PT, PT, R9.reuse, R24, PT ;  /* 0x0000001809047248 */ /* 0x040fe40003fe0100 */
[----:B------:R-:W-:Y:S02]  /*0ec0*/  ISETP.NE.AND P2, PT, R22, RZ, PT ;  /* 0x000000ff1600720c */ /* 0x000fe40003f45270 */
[----:B------:R-:W-:Y:S02]  /*0ed0*/  SEL R12, R9, R4, P1 ;  /* 0x00000004090c7207 */ /* 0x000fe40000800000 */
[----:B------:R-:W-:-:S02]  /*0ee0*/  ISETP.NE.AND P1, PT, R44, RZ, PT ;  /* 0x000000ff2c00720c */ /* 0x000fc40003f25270 */
[----:B------:R-:W-:Y:S02]  /*0ef0*/  LOP3.LUT R3, R16, R14, R3, 0xfe, !PT ;  /* 0x0000000e10037212 */ /* 0x000fe400078efe03 */
[C---:B------:R-:W-:Y:S02]  /*0f00*/  VIMNMX R6, PT, PT, R35.reuse, R12, PT ;  /* 0x0000000c23067248 */ /* 0x040fe40003fe0100 */
[----:B------:R-:W-:Y:S02]  /*0f10*/  LOP3.LUT R3, R20, R18, R3, 0xfe, !PT ;  /* 0x0000001214037212 */ /* 0x000fe400078efe03 */
[----:B------:R-:W-:Y:S02]  /*0f20*/  SEL R35, R35, R6, P0 ;  /* 0x0000000623237207 */ /* 0x000fe40000000000 */
[----:B------:R-:W-:Y:S02]  /*0f30*/  LOP3.LUT R4, R22, R3, RZ, 0xfc, !PT ;  /* 0x0000000316047212 */ /* 0x000fe400078efcff */
[----:B------:R-:W-:Y:S01]  /*0f40*/  @!P2 VIMNMX R23, PT, PT, R23, R21, PT ;  /* 0x000000151717a248 */ /* 0x000fe20003fe0100 */
[----:B------:R-:W-:Y:S06]  /*0f50*/  @P1 BRA `(.L_x_3) ;  /* 0x0000001400c01947 */ /* 0x000fec0003800000 */
[----:B------:R-:W0:Y:S01]  /*0f60*/  LDC.64 R8, c[0x0][0x3a0] ;  /* 0x0000e800ff087b82 */ /* 0x000e220000000a00 */
[----:B------:R-:W-:Y:S02]  /*0f70*/  IMAD.MOV.U32 R6, RZ, RZ, 0x65 ;  /* 0x00000065ff067424 */ /* 0x000fe400078e00ff */
[----:B------:R-:W-:Y:S02]  /*0f80*/  IMAD.MOV.U32 R7, RZ, RZ, 0x0 ;  /* 0x00000000ff077424 */ /* 0x000fe400078e00ff */
[----:B------:R-:W-:Y:S02]  /*0f90*/  IMAD.MOV.U32 R5, RZ, RZ, R23 ;  /* 0x000000ffff057224 */ /* 0x000fe400078e0017 */
[----:B------:R-:W-:-:S03]  /*0fa0*/  IMAD.MOV.U32 R11, RZ, RZ, R0 ;  /* 0x000000ffff0b7224 */ /* 0x000fc600078e0000 */
[----:B0-----:R0:W-:Y:S01]  /*0fb0*/  ST.E.128.STRONG.GPU desc[UR8][R8.64+0x200], R4 ;  /* 0x0002000408007985 */ /* 0x0011e2000c10fd08 */
[----:B------:R-:W-:Y:S05]  /*0fc0*/  BRA `(.L_x_3) ;  /* 0x0000001400a47947 */ /* 0x000fea0003800000 */
.L_x_2:
[----:B------:R-:W-:Y:S01]  /*0fd0*/  ISETP.NE.AND P1, PT, R44, RZ, PT ;  /* 0x000000ff2c00720c */ /* 0x000fe20003f25270 */
[----:B------:R-:W-:-:S12]  /*0fe0*/  IMAD.MOV.U32 R42, RZ, RZ, RZ ;  /* 0x000000ffff2a7224 */ /* 0x000fd800078e00ff */
[----:B0-----:R-:W0:Y:S02]  /*0ff0*/  @!P1 LDC.64 R4, c[0x0][0x388] ;  /* 0x0000e200ff049b82 */ /* 0x001e240000000a00 */
[----:B0-----:R-:W-:-:S05]  /*1000*/  @!P1 IMAD.WIDE.U32 R4, R38, 0x4, R4 ;  /* 0x0000000426049825 */ /* 0x001fca00078e0004 */
[----:B------:R0:W5:Y:S01]  /*1010*/  @!P1 LDG.E R42, desc[UR8][R4.64] ;  /* 0x00000008042a9981 */ /* 0x000162000c1e1900 */
[C---:B------:R-:W-:Y:S02]  /*1020*/  LEA R7, R44.reuse, UR4, 0x2 ;  /* 0x000000042c077c11 */ /* 0x040fe4000f8e10ff */
[----:B------:R-:W-:Y:S02]  /*1030*/  ISETP.NE.AND P0, PT, R44, RZ, PT ;  /* 0x000000ff2c00720c */ /* 0x000fe40003f05270 */
[----:B-12---:R-:W-:Y:S01]  /*1040*/  VIMNMX R13, PT, PT, R0, R10, PT ;  /* 0x0000000a000d7248 */ /* 0x006fe20003fe0100 */
[----:B------:R-:W-:Y:S01]  /*1050*/  STS [R7+0x47c], R34 ;  /* 0x00047c2207007388 */ /* 0x000fe20000000800 */
[----:B------:R-:W-:Y:S01]  /*1060*/  BAR.SYNC.DEFER_BLOCKING 0x0 ;  /* 0x0000000000007b1d */ /* 0x000fe20000010000 */
[----:B------:R-:W-:Y:S02]  /*1070*/  ISETP.NE.AND P2, PT, R30, R29, PT ;  /* 0x0000001d1e00720c */ /* 0x000fe40003f45270 */
[----:B------:R-:W-:-:S02]  /*1080*/  ISETP.GE.AND P3, PT, R37, 0x1, PT ;  /* 0x000000012500780c */ /* 0x000fc40003f66270 */
[C---:B------:R-:W-:Y:S02]  /*1090*/  ISETP.NE.AND P5, PT, R11.reuse, 0x2, PT ;  /* 0x000000020b00780c */ /* 0x040fe40003fa5270 */
[----:B------:R-:W-:Y:S02]  /*10a0*/  ISETP.NE.AND P6, PT, R11, 0x5, PT ;  /* 0x000000050b00780c */ /* 0x000fe40003fc5270 */
[----:B-----5:R-:W1:Y:S01]  /*10b0*/  @P0 LDS R42, [R7+0x478] ;  /* 0x00047800072a0984 */ /* 0x020e620000000800 */
[----:B------:R-:W-:-:S04]  /*10c0*/  ISETP.NE.AND P0, PT, R33, R30, PT ;  /* 0x0000001e2100720c */ /* 0x000fc80003f05270 */
[----:B------:R-:W-:-:S04]  /*10d0*/  SEL R13, R10, R13, P0 ;  /* 0x0000000d0a0d7207 */ /* 0x000fc80000000000 */
[----:B---3--:R-:W-:-:S04]  /*10e0*/  VIMNMX R13, PT, PT, R32, R13, PT ;  /* 0x0000000d200d7248 */ /* 0x008fc80003fe0100 */
[----:B0-----:R-:W-:Y:S02]  /*10f0*/  SEL R4, R32, R13, P2 ;  /* 0x0000000d20047207 */ /* 0x001fe40001000000 */
[----:B------:R-:W-:Y:S02]  /*1100*/  ISETP.NE.AND P2, PT, R29, R28, PT ;  /* 0x0000001c1d00720c */ /* 0x000fe40003f45270 */
[----:B----4-:R-:W-:-:S04]  /*1110*/  VIMNMX R4, PT, PT, R31, R4, PT ;  /* 0x000000041f047248 */ /* 0x010fc80003fe0100 */
[----:B------:R-:W-:Y:S02]  /*1120*/  SEL R5, R31, R4, P2 ;  /* 0x000000041f057207 */ /* 0x000fe40001000000 */
[----:B------:R-:W-:Y:S02]  /*1130*/  ISETP.NE.AND P2, PT, R28, R27, PT ;  /* 0x0000001b1c00720c */ /* 0x000fe40003f45270 */
[----:B------:R-:W-:-:S04]  /*1140*/  VIMNMX R5, PT, PT, R2, R5, PT ;  /* 0x0000000502057248 */ /* 0x000fc80003fe0100 */
[----:B------:R-:W-:Y:S02]  /*1150*/  SEL R4, R2, R5, P2 ;  /* 0x0000000502047207 */ /* 0x000fe40001000000 */
[----:B------:R-:W-:Y:S02]  /*1160*/  ISETP.NE.AND P2, PT, R27, R26, PT ;  /* 0x0000001a1b00720c */ /* 0x000fe40003f45270 */
[----:B------:R-:W-:-:S04]  /*1170*/  VIMNMX R4, PT, PT, R3, R4, PT ;  /* 0x0000000403047248 */ /* 0x000fc80003fe0100 */
[----:B------:R-:W-:Y:S02]  /*1180*/  SEL R5, R3, R4, P2 ;  /* 0x0000000403057207 */ /* 0x000fe40001000000 */
[----:B------:R-:W-:Y:S02]  /*1190*/  ISETP.NE.AND P2, PT, R26, R25, PT ;  /* 0x000000191a00720c */ /* 0x000fe40003f45270 */
[----:B-1----:R-:W-:Y:S02]  /*11a0*/  ISETP.NE.OR P0, PT, R42, R33, P0 ;  /* 0x000000212a00720c */ /* 0x002fe40000705670 */
[----:B------:R-:W-:Y:S02]  /*11b0*/  VIMNMX R5, PT, PT, R8, R5, PT ;  /* 0x0000000508057248 */ /* 0x000fe40003fe0100 */
[----:B------:R-:W-:Y:S02]  /*11c0*/  ISETP.NE.OR P0, PT, R30, R29, P0 ;  /* 0x0000001d1e00720c */ /* 0x000fe40000705670 */
[----:B------:R-:W-:-:S02]  /*11d0*/  SEL R4, R8, R5, P2 ;  /* 0x0000000508047207 */ /* 0x000fc40001000000 */
[----:B------:R-:W-:Y:S02]  /*11e0*/  ISETP.NE.OR P0, PT, R29, R28, P0 ;  /* 0x0000001c1d00720c */ /* 0x000fe40000705670 */
[----:B------:R-:W-:Y:S02]  /*11f0*/  ISETP.NE.AND P2, PT, R25, R24, PT ;  /* 0x000000181900720c */ /* 0x000fe40003f45270 */
[----:B------:R-:W-:Y:S02]  /*1200*/  ISETP.NE.OR P0, PT, R28, R27, P0 ;  /* 0x0000001b1c00720c */ /* 0x000fe40000705670 */
[----:B------:R-:W-:Y:S02]  /*1210*/  VIMNMX R4, PT, PT, R9, R4, PT ;  /* 0x0000000409047248 */ /* 0x000fe40003fe0100 */
[----:B------:R-:W-:Y:S02]  /*1220*/  ISETP.NE.OR P0, PT, R27, R26, P0 ;  /* 0x0000001a1b00720c */ /* 0x000fe40000705670 */
[----:B------:R-:W-:-:S02]  /*1230*/  SEL R4, R9, R4, P2 ;  /* 0x0000000409047207 */ /* 0x000fc40001000000 */
[----:B------:R-:W-:Y:S02]  /*1240*/  ISETP.NE.OR P0, PT, R26, R25, P0 ;  /* 0x000000191a00720c */ /* 0x000fe40000705670 */
[C---:B------:R-:W-:Y:S02]  /*1250*/  ISETP.NE.AND P2, PT, R24.reuse, R34, PT ;  /* 0x000000221800720c */ /* 0x040fe40003f45270 */
[----:B------:R-:W-:Y:S02]  /*1260*/  ISETP.NE.OR P0, PT, R25, R24, P0 ;  /* 0x000000181900720c */ /* 0x000fe40000705670 */
[C---:B------:R-:W-:Y:S02]  /*1270*/  VIMNMX R38, PT, PT, R35.reuse, R4, PT ;  /* 0x0000000423267248 */ /* 0x040fe40003fe0100 */
[----:B------:R-:W-:Y:S02]  /*1280*/  ISETP.NE.OR P0, PT, R24, R34, P0 ;  /* 0x000000221800720c */ /* 0x000fe40000705670 */
[----:B------:R-:W-:-:S02]  /*1290*/  SEL R38, R35, R38, P2 ;  /* 0x0000002623267207 */ /* 0x000fc40001000000 */
[----:B------:R-:W-:-:S03]  /*12a0*/  SEL R4, RZ, 0x1, !P0 ;  /* 0x00000001ff047807 */ /* 0x000fc60004000000 */
[----:B------:R-:W0:Y:S04]  /*12b0*/  SHFL.UP PT, R7, R38, 0x1, RZ ;  /* 0x0420000026077989 */ /* 0x000e2800000e00ff */
[----:B------:R-:W1:Y:S01]  /*12c0*/  SHFL.UP PT, R5, R4, 0x1, RZ ;  /* 0x0420000004057989 */ /* 0x000e6200000e00ff */
[C---:B0-----:R-:W-:Y:S02]  /*12d0*/  VIMNMX R7, PT, PT, R38.reuse, R7, PT ;  /* 0x0000000726077248 */ /* 0x041fe40003fe0100 */
[----:B-1----:R-:W-:Y:S02]  /*12e0*/  SEL R5, R5, RZ, P3 ;  /* 0x000000ff05057207 */ /* 0x002fe40001800000 */
[----:B------:R-:W-:Y:S02]  /*12f0*/  @P3 SEL R38, R38, R7, P0 ;  /* 0x0000000726263207 */ /* 0x000fe40000000000 */
[----:B------:R-:W-:-:S02]  /*1300*/  LOP3.LUT P2, R5, R5, RZ, R4, 0xfa, !PT ;  /* 0x000000ff05057212 */ /* 0x000fc4000784fa04 */
[----:B------:R-:W-:Y:S01]  /*1310*/  ISETP.GE.AND P3, PT, R37, 0x2, PT ;  /* 0x000000022500780c */ /* 0x000fe20003f66270 */
[----:B------:R-:W0:Y:S04]  /*1320*/  SHFL.UP PT, R7, R38, 0x2, RZ ;  /* 0x0440000026077989 */ /* 0x000e2800000e00ff */
[----:B------:R-:W1:Y:S01]  /*1330*/  SHFL.UP PT, R6, R5, 0x2, RZ ;  /* 0x0440000005067989 */ /* 0x000e6200000e00ff */
[----:B0-----:R-:W-:Y:S02]  /*1340*/  VIMNMX R7, PT, PT, R38, R7, PT ;  /* 0x0000000726077248 */ /* 0x001fe40003fe0100 */
[----:B-1----:R-:W-:-:S05]  /*1350*/  SEL R6, R6, RZ, P3 ;  /* 0x000000ff06067207 */ /* 0x002fca0001800000 */
[----:B------:R-:W-:Y:S02]  /*1360*/  @P3 SEL R38, R7, R38, !P2 ;  /* 0x0000002607263207 */ /* 0x000fe40005000000 */
[----:B------:R-:W-:Y:S02]  /*1370*/  LOP3.LUT P0, R6, R6, RZ, R5, 0xfa, !PT ;  /* 0x000000ff06067212 */ /* 0x000fe4000780fa05 */
[----:B------:R-:W-:Y:S01]  /*1380*/  ISETP.GE.AND P3, PT, R37, 0x4, PT ;  /* 0x000000042500780c */ /* 0x000fe20003f66270 */
[----:B------:R-:W0:Y:S04]  /*1390*/  SHFL.UP PT, R7, R38, 0x4, RZ ;  /* 0x0480000026077989 */ /* 0x000e2800000e00ff */
[----:B------:R-:W1:Y:S01]  /*13a0*/  SHFL.UP PT, R4, R6, 0x4, RZ ;  /* 0x0480000006047989 */ /* 0x000e6200000e00ff */
[----:B0-----:R-:W-:-:S02]  /*13b0*/  VIMNMX R7, PT, PT, R38, R7, PT ;  /* 0x0000000726077248 */ /* 0x001fc40003fe0100 */
        /* <DEDUP_REMOVED lines=10> */
[C---:B------:R-:W-:Y:S01]  /*1460*/  ISETP.NE.AND P2, PT, R37.reuse, 0x1f, PT ;  /* 0x0000001f2500780c */ /* 0x040fe20003f45270 */
[----:B------:R-:W0:Y:S01]  /*1470*/  SHFL.UP PT, R7, R38, 0x10, RZ ;  /* 0x0600000026077989 */ /* 0x000e2200000e00ff */
[----:B------:R-:W-:-:S03]  /*1480*/  ISETP.GE.AND P0, PT, R37, 0x10, PT ;  /* 0x000000102500780c */ /* 0x000fc60003f06270 */
[----:B------:R-:W1:Y:S08]  /*1490*/  SHFL.UP PT, R5, R4, 0x10, RZ ;  /* 0x0600000004057989 */ /* 0x000e7000000e00ff */
[----:B------:R-:W-:Y:S02]  /*14a0*/  @!P2 LEA R40, R11, UR4, 0x3 ;  /* 0x000000040b28ac11 */ /* 0x000fe4000f8e18ff */
[----:B0-----:R-:W-:-:S02]  /*14b0*/  VIMNMX R7, PT, PT, R38, R7, PT ;  /* 0x0000000726077248 */ /* 0x001fc40003fe0100 */
[----:B-1----:R-:W-:Y:S02]  /*14c0*/  SEL R5, R5, RZ, P0 ;  /* 0x000000ff05057207 */ /* 0x002fe40000000000 */
[----:B------:R-:W-:Y:S02]  /*14d0*/  SEL R37, R7, R38, !P3 ;  /* 0x0000002607257207 */ /* 0x000fe40005800000 */
[----:B------:R-:W-:-:S05]  /*14e0*/  LOP3.LUT R36, R5, R4, RZ, 0xfc, !PT ;  /* 0x0000000405247212 */ /* 0x000fca00078efcff */
[----:B------:R0:W-:Y:S01]  /*14f0*/  @!P2 STS.64 [R40], R36 ;  /* 0x000000242800a388 */ /* 0x0001e20000000a00 */
[----:B------:R-:W-:Y:S06]  /*1500*/  BAR.SYNC.DEFER_BLOCKING 0x0 ;  /* 0x0000000000007b1d */ /* 0x000fec0000010000 */
[----:B------:R-:W-:Y:S01]  /*1510*/  SHFL.UP PT, R36, R36, 0x1, RZ ;  /* 0x0420000024247989 */ /* 0x000fe200000e00ff */
[----:B0-----:R-:W-:Y:S02]  /*1520*/  SEL R37, R38, R37, !P0 ;  /* 0x0000002526257207 */ /* 0x001fe40004000000 */
[----:B------:R-:W-:Y:S01]  /*1530*/  ISETP.NE.AND P0, PT, R11, 0x3, PT ;  /* 0x000000030b00780c */ /* 0x000fe20003f05270 */
[----:B------:R-:W0:Y:S01]  /*1540*/  S2R R40, SR_LANEID ;  /* 0x0000000000287919 */ /* 0x000e220000000000 */
[----:B------:R-:W1:Y:S04]  /*1550*/  LDS.128 R12, [UR4] ;  /* 0x00000004ff0c7984 */ /* 0x000e680008000c00 */
[----:B------:R-:W2:Y:S04]  /*1560*/  LDS.128 R16, [UR4+0x10] ;  /* 0x00001004ff107984 */ /* 0x000ea80008000c00 */
[----:B------:R-:W3:Y:S04]  /*1570*/  LDS.128 R20, [UR4+0x20] ;  /* 0x00002004ff147984 */ /* 0x000ee80008000c00 */
[----:B------:R-:W4:Y:S01]  /*1580*/  LDS.128 R4, [UR4+0x30] ;  /* 0x00003004ff047984 */ /* 0x000f220008000c00 */
[----:B-1----:R-:W-:-:S02]  /*1590*/  ISETP.NE.AND P2, PT, R14, RZ, PT ;  /* 0x000000ff0e00720c */ /* 0x002fc40003f45270 */
[-C--:B------:R-:W-:Y:S02]  /*15a0*/  LOP3.LUT R39, R14, R12.reuse, RZ, 0xfc, !PT ;  /* 0x0000000c0e277212 */ /* 0x080fe400078efcff */
[----:B--2---:R-:W-:Y:S02]  /*15b0*/  ISETP.NE.AND P4, PT, R16, RZ, PT ;  /* 0x000000ff1000720c */ /* 0x004fe40003f85270 */
[----:B------:R-:W-:Y:S02]  /*15c0*/  ISETP.NE.AND P3, PT, R18, RZ, PT ;  /* 0x000000ff1200720c */ /* 0x000fe40003f65270 */
[----:B------:R-:W-:Y:S02]  /*15d0*/  SEL R39, R39, R12, !P5 ;  /* 0x0000000c27277207 */ /* 0x000fe40006800000 */
[----:B------:R-:W-:-:S03]  /*15e0*/  LOP3.LUT R41, R16, R14, R12, 0xfe, !PT ;  /* 0x0000000e10297212 */ /* 0x000fc600078efe0c */
[----:B------:R-:W-:Y:S02]  /*15f0*/  @!P2 VIMNMX R15, PT, PT, R13, R15, PT ;  /* 0x0000000f0d0fa248 */ /* 0x000fe40003fe0100 */
[----:B------:R-:W-:Y:S02]  /*1600*/  ISETP.GE.U32.AND P2, PT, R44, 0x20, PT ;  /* 0x000000202c00780c */ /* 0x000fe40003f46070 */
[C---:B------:R-:W-:Y:S02]  /*1610*/  SEL R12, R15.reuse, R13, !P5 ;  /* 0x0000000d0f0c7207 */ /* 0x040fe40006800000 */
[----:B------:R-:W-:Y:S02]  /*1620*/  @!P4 VIMNMX R17, PT, PT, R15, R17, PT ;  /* 0x000000110f11c248 */ /* 0x000fe40003fe0100 */
[----:B---3--:R-:W-:Y:S02]  /*1630*/  ISETP.NE.AND P4, PT, R20, RZ, PT ;  /* 0x000000ff1400720c */ /* 0x008fe40003f85270 */
[----:B------:R-:W-:-:S02]  /*1640*/  SEL R39, R41, R39, !P0 ;  /* 0x0000002729277207 */ /* 0x000fc40004000000 */
[----:B------:R-:W-:Y:S02]  /*1650*/  SEL R12, R17, R12, !P0 ;  /* 0x0000000c110c7207 */ /* 0x000fe40004000000 */
[----:B------:R-:W-:Y:S02]  /*1660*/  ISETP.NE.AND P0, PT, R22, RZ, PT ;  /* 0x000000ff1600720c */ /* 0x000fe40003f05270 */
[----:B------:R-:W-:Y:S02]  /*1670*/  LOP3.LUT R14, R18, R41, RZ, 0xfc, !PT ;  /* 0x00000029120e7212 */ /* 0x000fe400078efcff */
[----:B------:R-:W-:Y:S02]  /*1680*/  LOP3.LUT R41, R20, R18, R41, 0xfe, !PT ;  /* 0x0000001214297212 */ /* 0x000fe400078efe29 */
[----:B------:R-:W1:Y:S01]  /*1690*/  SHFL.UP PT, R18, R37, 0x1, RZ ;  /* 0x0420000025127989 */ /* 0x000e6200000e00ff */
[----:B------:R-:W-:Y:S02]  /*16a0*/  @!P3 VIMNMX R19, PT, PT, R19, R17, PT ;  /* 0x000000111313b248 */ /* 0x000fe40003fe0100 */
[----:B------:R-:W-:-:S02]  /*16b0*/  ISETP.NE.AND P5, PT, R11, 0x4, PT ;  /* 0x000000040b00780c */ /* 0x000fc40003fa5270 */
[----:B----4-:R-:W-:Y:S02]  /*16c0*/  ISETP.NE.AND P3, PT, R4, RZ, PT ;  /* 0x000000ff0400720c */ /* 0x010fe40003f65270 */
[C---:B------:R-:W-:Y:S02]  /*16d0*/  @!P4 VIMNMX R21, PT, PT, R19.reuse, R21, PT ;  /* 0x000000151315c248 */ /* 0x040fe40003fe0100 */
[----:B------:R-:W-:Y:S02]  /*16e0*/  SEL R14, R14, R39, !P5 ;  /* 0x000000270e0e7207 */ /* 0x000fe40006800000 */
[----:B------:R-:W-:Y:S02]  /*16f0*/  SEL R12, R19, R12, !P5 ;  /* 0x0000000c130c7207 */ /* 0x000fe40006800000 */
[----:B------:R-:W-:Y:S02]  /*1700*/  @P2 ISETP.NE.AND P5, PT, R36, RZ, PT ;  /* 0x000000ff2400220c */ /* 0x000fe40003fa5270 */
[----:B------:R-:W-:-:S02]  /*1710*/  @!P0 VIMNMX R23, PT, PT, R23, R21, PT ;  /* 0x0000001517178248 */ /* 0x000fc40003fe0100 */
[----:B------:R-:W-:Y:S02]  /*1720*/  PLOP3.LUT P0, PT, PT, PT, PT, 0x80, 0x8 ;  /* 0x000000000008781c */ /* 0x000fe40003f0f070 */
[----:B------:R-:W-:Y:S02]  /*1730*/  ISETP.NE.AND P4, PT, R11, 0x6, PT ;  /* 0x000000060b00780c */ /* 0x000fe40003f85270 */
[----:B------:R-:W-:Y:S02]  /*1740*/  LOP3.LUT R13, R22, R41, RZ, 0xfc, !PT ;  /* 0x00000029160d7212 */ /* 0x000fe400078efcff */
[----:B------:R-:W-:Y:S02]  /*1750*/  SEL R14, R41, R14, !P6 ;  /* 0x0000000e290e7207 */ /* 0x000fe40007000000 */
[----:B------:R-:W-:Y:S02]  /*1760*/  SEL R12, R21, R12, !P6 ;  /* 0x0000000c150c7207 */ /* 0x000fe40007000000 */
[----:B------:R-:W-:-:S02]  /*1770*/  @P2 PLOP3.LUT P0, PT, P5, PT, PT, 0x80, 0x8 ;  /* 0x000000000008281c */ /* 0x000fc40002f0f070 */
[----:B------:R-:W-:Y:S02]  /*1780*/  SEL R14, R13, R14, !P4 ;  /* 0x0000000e0d0e7207 */ /* 0x000fe40006000000 */
[----:B------:R-:W-:Y:S02]  /*1790*/  ISETP.NE.AND P5, PT, R6, RZ, PT ;  /* 0x000000ff0600720c */ /* 0x000fe40003fa5270 */
[----:B------:R-:W-:Y:S02]  /*17a0*/  SEL R12, R23, R12, !P4 ;  /* 0x0000000c170c7207 */ /* 0x000fe40006000000 */
[----:B------:R-:W-:Y:S02]  /*17b0*/  ISETP.NE.AND P4, PT, R11, 0x7, PT ;  /* 0x000000070b00780c */ /* 0x000fe40003f85270 */
[----:B------:R-:W-:Y:S02]  /*17c0*/  @!P3 VIMNMX R5, PT, PT, R23, R5, PT ;  /* 0x000000051705b248 */ /* 0x000fe40003fe0100 */
[----:B0-----:R-:W-:-:S02]  /*17d0*/  @P2 ISETP.NE.AND P3, PT, R40, RZ, PT ;  /* 0x000000ff2800220c */ /* 0x001fc40003f65270 */
[----:B------:R-:W-:Y:S02]  /*17e0*/  LOP3.LUT R41, R4, R22, R41, 0xfe, !PT ;  /* 0x0000001604297212 */ /* 0x000fe400078efe29 */
[----:B------:R-:W-:Y:S02]  /*17f0*/  SEL R11, R5, R12, !P4 ;  /* 0x0000000c050b7207 */ /* 0x000fe40006000000 */
[----:B------:R-:W-:Y:S02]  /*1800*/  @P2 SEL R13, R36, RZ, P3 ;  /* 0x000000ff240d2207 */ /* 0x000fe40001800000 */
[----:B------:R-:W-:Y:S02]  /*1810*/  SEL R14, R41, R14, !P4 ;  /* 0x0000000e290e7207 */ /* 0x000fe40006000000 */
[----:B-1----:R-:W-:Y:S02]  /*1820*/  @!P0 VIMNMX R18, PT, PT, R18, R11, PT ;  /* 0x0000000b12128248 */ /* 0x002fe40003fe0100 */
[----:B------:R-:W-:-:S02]  /*1830*/  @P2 LOP3.LUT R36, R14, R13, RZ, 0xfc, !PT ;  /* 0x0000000d0e242212 */ /* 0x000fc400078efcff */
[----:B------:R-:W-:Y:S02]  /*1840*/  @!P5 VIMNMX R7, PT, PT, R7, R5, PT ;  /* 0x000000050707d248 */ /* 0x000fe40003fe0100 */
[----:B------:R-:W-:Y:S01]  /*1850*/  @P2 SEL R18, R11, R18, !P3 ;  /* 0x000000120b122207 */ /* 0x000fe20005800000 */
[----:B------:R-:W-:Y:S06]  /*1860*/  @P2 BRA `(.L_x_4) ;  /* 0x0000000800f82947 */ /* 0x000fec0003800000 */
[----:B------:R-:W0:Y:S01]  /*1870*/  S2R R40, SR_CTAID.X ;  /* 0x0000000000287919 */ /* 0x000e220000002500 */
[----:B------:R-:W0:Y:S01]  /*1880*/  LDC.64 R4, c[0x0][0x3a0] ;  /* 0x0000e800ff047b82 */ /* 0x000e220000000a00 */
[----:B------:R-:W-:Y:S01]  /*1890*/  LOP3.LUT R37, R6, R41, RZ, 0xfc, !PT ;  /* 0x0000002906257212 */ /* 0x000fe200078efcff */
[----:B------:R-:W1:Y:S01]  /*18a0*/  LDCU UR5, c[0x0][0x370] ;  /* 0x00006e00ff0577ac */ /* 0x000e620008000800 */
[----:B------:R-:W-:Y:S01]  /*18b0*/  @!P1 IMAD.MOV.U32 R14, RZ, RZ, 0x64 ;  /* 0x00000064ff0e9424 */ /* 0x000fe200078e00ff */
[----:B------:R2:W-:Y:S01]  /*18c0*/  @!P1 STS [UR4+0x78], R7 ;  /* 0x00007807ff009988 */ /* 0x0005e20008000804 */
[----:B------:R-:W-:Y:S01]  /*18d0*/  @!P1 IMAD.MOV.U32 R15, RZ, RZ, 0x0 ;  /* 0x00000000ff0f9424 */ /* 0x000fe200078e00ff */
[----:B------:R-:W-:Y:S01]  /*18e0*/  LOP3.LUT R11, RZ, R44, RZ, 0x33, !PT ;  /* 0x0000002cff0b7212 */ /* 0x000fe200078e33ff */
[----:B------:R-:W-:Y:S01]  /*18f0*/  @!P1 IMAD.MOV.U32 R12, RZ, RZ, R37 ;  /* 0x000000ffff0c9224 */ /* 0x000fe200078e0025 */
[----:B------:R2:W-:Y:S01]  /*1900*/  @!P1 STS [UR4+0x74], R37 ;  /* 0x00007425ff009988 */ /* 0x0005e20008000804 */
[----:B------:R-:W-:Y:S01]  /*1910*/  @!P1 IMAD.MOV.U32 R13, RZ, RZ, R7 ;  /* 0x000000ffff0d9224 */ /* 0x000fe200078e0007 */
[----:B-1----:R-:W-:Y:S01]  /*1920*/  UISETP.GT.U32.AND UP0, UPT, UR5, 0x1f3, UPT ;  /* 0x000001f30500788c */ /* 0x002fe2000bf04070 */
[----:B0-----:R-:W-:-:S05]  /*1930*/  IMAD.WIDE.U32 R4, R40, 0x10, R4 ;  /* 0x0000001028047825 */ /* 0x001fca00078e0004 */
[----:B------:R2:W-:Y:S03]  /*1940*/  @!P1 ST.E.128.STRONG.GPU desc[UR8][R4.64+0x200], R12 ;  /* 0x0002000c04009985 */ /* 0x0005e6000c10fd08 */
[----:B------:R-:W-:Y:S05]  /*1950*/  BRA.U UP0, `(.L_x_5) ;  /* 0x0000000100087547 */ /* 0x000fea000b800000 */
[----:B------:R0:W-:Y:S06]  /*1960*/  MEMBAR.SC.CTA ;  /* 0x0000000000007992 */ /* 0x0001ec0000000000 */
[----:B0-----:R-:W-:Y:S05]  /*1970*/  BRA `(.L_x_6) ;  /* 0x0000000000087947 */ /* 0x001fea0003800000 */
.L_x_5:
[----:B------:R-:W-:Y:S05]  /*1980*/  NANOSLEEP 0x1c2 ;  /* 0x000001c20000795d */ /* 0x000fea0003800000 */
[----:B------:R-:W-:Y:S01]  /*1990*/  NOP ;  /* 0x0000000000007918 */ /* 0x000fe20000000000 */
.L_x_6:
[----:B--2---:R-:W-:-:S07]  /*19a0*/  IMAD.WIDE R4, R11, 0x10, R4 ;  /* 0x000000100b047825 */ /* 0x004fce00078e0204 */
.L_x_8:
[----:B------:R-:W2:Y:S01]  /*19b0*/  LD.E.128.STRONG.GPU R12, desc[UR8][R4.64+0x200] ;  /* 0x00020008040c7980 */ /* 0x000ea2000c10fd00 */
[----:B------:R-:W-:Y:S05]  /*19c0*/  YIELD ;  /* 0x0000000000007946 */ /* 0x000fea0003800000 */
[----:B------:R-:W-:Y:S01]  /*19d0*/  UMOV UR5, 0xffffffff ;  /* 0xffffffff00057882 */ /* 0x000fe20000000000 */
[----:B--2---:R-:W-:-:S04]  /*19e0*/  ISETP.NE.U32.AND P0, PT, R14, 0x63, PT ;  /* 0x000000630e00780c */ /* 0x004fc80003f05070 */
[----:B------:R-:W-:Y:S01]  /*19f0*/  ISETP.NE.AND.EX P0, PT, R15, RZ, PT, P0 ;  /* 0x000000ff0f00720c */ /* 0x000fe20003f05300 */
[----:B------:R-:W-:-:S12]  /*1a00*/  BRA.DIV UR5, `(.L_x_7) ;  /* 0x0000003e05447947 */ /* 0x000fd8000b800000 */
[----:B------:R-:W-:-:S13]  /*1a10*/  VOTE.ANY P0, !P0 ;  /* 0x0000000000ff7806 */ /* 0x000fda0004000100 */
.L_x_36:
[----:B------:R-:W-:Y:S05]  /*1a20*/  @P0 BRA `(.L_x_8) ;  /* 0xfffffffc00e00947 */ /* 0x000fea000383ffff */
[----:B------:R-:W-:Y:S01]  /*1a30*/  UMOV UR5, 0xffffffff ;  /* 0xffffffff00057882 */ /* 0x000fe20000000000 */
[----:B------:R-:W-:-:S04]  /*1a40*/  ISETP.NE.U32.AND P0, PT, R14, 0x65, PT ;  /* 0x000000650e00780c */ /* 0x000fc80003f05070 */
[----:B------:R-:W-:Y:S01]  /*1a50*/  ISETP.NE.AND.EX P0, PT, R15, RZ, PT, P0 ;  /* 0x000000ff0f00720c */ /* 0x000fe20003f05300 */
[----:B------:R-:W-:-:S12]  /*1a60*/  BRA.DIV UR5, `(.L_x_9) ;  /* 0x0000003e054c7947 */ /* 0x000fd8000b800000 */
[----:B------:R-:W0:Y:S01]  /*1a70*/  S2R R4, SR_GEMASK ;  /* 0x0000000000047919 */ /* 0x000e220000003c00 */
[----:B------:R-:W-:Y:S02]  /*1a80*/  VOTE.ANY R11, PT, !P0 ;  /* 0x00000000000b7806 */ /* 0x000fe400040e0100 */
[----:B------:R-:W-:Y:S01]  /*1a90*/  ISETP.NE.AND P2, PT, R12, RZ, PT ;  /* 0x000000ff0c00720c */ /* 0x000fe20003f45270 */
[----:B------:R-:W1:Y:S01]  /*1aa0*/  S2R R16, SR_LANEID ;  /* 0x0000000000107919 */ /* 0x000e620000000000 */
[----:B0-----:R-:W-:Y:S01]  /*1ab0*/  LOP3.LUT R11, R11, 0x80000000, R4, 0xec, !PT ;  /* 0x800000000b0b7812 */ /* 0x001fe200078eec04 */
[----:B-1----:R-:W-:-:S04]  /*1ac0*/  VIADD R19, R16, 0x2 ;  /* 0x0000000210137836 */ /* 0x002fc80000000000 */
[C---:B------:R-:W-:Y:S02]  /*1ad0*/  VIADD R4, R11.reuse, 0xffffffff ;  /* 0xffffffff0b047836 */ /* 0x040fe40000000000 */
[C---:B------:R-:W-:Y:S02]  /*1ae0*/  VIADD R22, R16.reuse, 0x4 ;  /* 0x0000000410167836 */ /* 0x040fe40000000000 */
[----:B------:R-:W-:Y:S01]  /*1af0*/  VIADD R23, R16, 0x8 ;  /* 0x0000000810177836 */ /* 0x000fe20000000000 */
[----:B------:R-:W-:-:S04]  /*1b00*/  LOP3.LUT R11, R11, R4, RZ, 0xc, !PT ;  /* 0x000000040b0b7212 */ /* 0x000fc800078e0cff */
[----:B------:R-:W0:Y:S02]  /*1b10*/  POPC R20, R11 ;  /* 0x0000000b00147309 */ /* 0x000e240000000000 */
[----:B0-----:R-:W0:Y:S01]  /*1b20*/  SHFL.DOWN PT, R21, R13, 0x1, R20 ;  /* 0x082000000d157989 */ /* 0x001e2200000e0014 */
[----:B------:R-:W-:-:S03]  /*1b30*/  ISETP.GE.AND P0, PT, R16, R20, PT ;  /* 0x000000141000720c */ /* 0x000fc60003f06270 */
[----:B------:R-:W1:Y:S01]  /*1b40*/  SHFL.DOWN PT, R4, R12, 0x1, R20 ;  /* 0x082000000c047989 */ /* 0x000e6200000e0014 */
[----:B0-----:R-:W-:-:S04]  /*1b50*/  VIMNMX R21, PT, PT, R13, R21, PT ;  /* 0x000000150d157248 */ /* 0x001fc80003fe0100 */
[-C--:B------:R-:W-:Y:S02]  /*1b60*/  SEL R21, R21, R13.reuse, !P2 ;  /* 0x0000000d15157207 */ /* 0x080fe40005000000 */
[----:B-1----:R-:W-:Y:S02]  /*1b70*/  SEL R5, R4, RZ, !P0 ;  /* 0x000000ff04057207 */ /* 0x002fe40004000000 */
[----:B------:R-:W-:Y:S02]  /*1b80*/  SEL R40, R21, R13, !P0 ;  /* 0x0000000d15287207 */ /* 0x000fe40004000000 */
[----:B------:R-:W-:Y:S02]  /*1b90*/  LOP3.LUT P3, R5, R5, RZ, R12, 0xfa, !PT ;  /* 0x000000ff05057212 */ /* 0x000fe4000786fa0c */
[----:B------:R-:W-:Y:S01]  /*1ba0*/  ISETP.GT.AND P0, PT, R19, R20, PT ;  /* 0x000000141300720c */ /* 0x000fe20003f04270 */
[----:B------:R-:W0:Y:S04]  /*1bb0*/  SHFL.DOWN PT, R21, R40, 0x2, R20 ;  /* 0x0840000028157989 */ /* 0x000e2800000e0014 */
[----:B------:R-:W1:Y:S01]  /*1bc0*/  SHFL.DOWN PT, R4, R5, 0x2, R20 ;  /* 0x0840000005047989 */ /* 0x000e6200000e0014 */
[----:B0-----:R-:W-:-:S02]  /*1bd0*/  VIMNMX R21, PT, PT, R40, R21, PT ;  /* 0x0000001528157248 */ /* 0x001fc40003fe0100 */
[----:B-1----:R-:W-:-:S05]  /*1be0*/  SEL R4, R4, RZ, !P0 ;  /* 0x000000ff04047207 */ /* 0x002fca0004000000 */
[----:B------:R-:W-:Y:S02]  /*1bf0*/  @!P0 SEL R40, R21, R40, !P3 ;  /* 0x0000002815288207 */ /* 0x000fe40005800000 */
[----:B------:R-:W-:Y:S02]  /*1c00*/  LOP3.LUT P2, R13, R5, RZ, R4, 0xfa, !PT ;  /* 0x000000ff050d7212 */ /* 0x000fe4000784fa04 */
[----:B------:R-:W-:Y:S01]  /*1c10*/  ISETP.GT.AND P0, PT, R22, R20, PT ;  /* 0x000000141600720c */ /* 0x000fe20003f04270 */
[----:B------:R-:W0:Y:S04]  /*1c20*/  SHFL.DOWN PT, R21, R40, 0x4, R20 ;  /* 0x0880000028157989 */ /* 0x000e2800000e0014 */
[----:B------:R-:W1:Y:S01]  /*1c30*/  SHFL.DOWN PT, R4, R13, 0x4, R20 ;  /* 0x088000000d047989 */ /* 0x000e6200000e0014 */
[----:B0-----:R-:W-:-:S02]  /*1c40*/  VIMNMX R21, PT, PT, R40, R21, PT ;  /* 0x0000001528157248 */ /* 0x001fc40003fe0100 */
[----:B-1----:R-:W-:-:S05]  /*1c50*/  SEL R4, R4, RZ, !P0 ;  /* 0x000000ff04047207 */ /* 0x002fca0004000000 */
[----:B------:R-:W-:Y:S02]  /*1c60*/  @!P0 SEL R40, R21, R40, !P2 ;  /* 0x0000002815288207 */ /* 0x000fe40005000000 */
[----:B------:R-:W-:Y:S01]  /*1c70*/  LOP3.LUT P3, R12, R13, RZ, R4, 0xfa, !PT ;  /* 0x000000ff0d0c7212 */ /* 0x000fe2000786fa04 */
[----:B------:R-:W-:Y:S01]  /*1c80*/  VIADD R13, R16, 0x10 ;  /* 0x00000010100d7836 */ /* 0x000fe20000000000 */
[----:B------:R-:W-:Y:S01]  /*1c90*/  ISETP.GT.AND P0, PT, R23, R20, PT ;  /* 0x000000141700720c */ /* 0x000fe20003f04270 */
[----:B------:R-:W0:Y:S01]  /*1ca0*/  SHFL.DOWN PT, R21, R40, 0x8, R20 ;  /* 0x0900000028157989 */ /* 0x000e2200000e0014 */
[----:B------:R-:W-:Y:S01]  /*1cb0*/  ISETP.NE.U32.AND P2, PT, R14, 0x65, PT ;  /* 0x000000650e00780c */ /* 0x000fe20003f45070 */
[----:B------:R-:W1:Y:S03]  /*1cc0*/  S2R R16, SR_TID.X ;  /* 0x0000000000107919 */ /* 0x000e660000002100 */
[----:B------:R-:W-:Y:S01]  /*1cd0*/  ISETP.NE.AND.EX P2, PT, R15, RZ, PT, P2 ;  /* 0x000000ff0f00720c */ /* 0x000fe20003f45320 */
[----:B------:R-:W2:Y:S01]  /*1ce0*/  SHFL.DOWN PT, R4, R12, 0x8, R20 ;  /* 0x090000000c047989 */ /* 0x000ea200000e0014 */
[----:B0-----:R-:W-:-:S05]  /*1cf0*/  VIMNMX R21, PT, PT, R40, R21, PT ;  /* 0x0000001528157248 */ /* 0x001fca0003fe0100 */
[----:B------:R-:W-:Y:S02]  /*1d00*/  @!P0 SEL R40, R21, R40, !P3 ;  /* 0x0000002815288207 */ /* 0x000fe40005800000 */
[----:B------:R-:W-:Y:S02]  /*1d10*/  ISETP.GT.AND P3, PT, R13, R20, PT ;  /* 0x000000140d00720c */ /* 0x000fe40003f64270 */
[----:B--2---:R-:W-:Y:S01]  /*1d20*/  SEL R5, R4, RZ, !P0 ;  /* 0x000000ff04057207 */ /* 0x004fe20004000000 */
[----:B------:R-:W0:Y:S01]  /*1d30*/  SHFL.DOWN PT, R11, R40, 0x10, R20 ;  /* 0x0a000000280b7989 */ /* 0x000e2200000e0014 */
[----:B------:R-:W-:Y:S02]  /*1d40*/  VOTE.ALL P0, P2 ;  /* 0x0000000000ff7806 */ /* 0x000fe40001000000 */
[----:B------:R-:W-:Y:S02]  /*1d50*/  LOP3.LUT P4, R44, R12, RZ, R5, 0xfa, !PT ;  /* 0x000000ff0c2c7212 */ /* 0x000fe4000788fa05 */
[----:B-1----:R-:W-:Y:S01]  /*1d60*/  LOP3.LUT R12, RZ, R16, RZ, 0x33, !PT ;  /* 0x00000010ff0c7212 */ /* 0x002fe200078e33ff */
[----:B------:R-:W1:Y:S01]  /*1d70*/  LDC.64 R4, c[0x0][0x3a0] ;  /* 0x0000e800ff047b82 */ /* 0x000e620000000a00 */
[----:B------:R-:W2:Y:S01]  /*1d80*/  S2R R16, SR_CTAID.X ;  /* 0x0000000000107919 */ /* 0x000ea20000002500 */
[----:B------:R-:W3:Y:S01]  /*1d90*/  SHFL.DOWN PT, R39, R44, 0x10, R20 ;  /* 0x0a0000002c277989 */ /* 0x000ee200000e0014 */
[----:B0-----:R-:W-:-:S04]  /*1da0*/  VIMNMX R11, PT, PT, R40, R11, PT ;  /* 0x0000000b280b7248 */ /* 0x001fc80003fe0100 */
[----:B------:R-:W-:Y:S02]  /*1db0*/  @!P3 SEL R40, R11, R40, !P4 ;  /* 0x000000280b28b207 */ /* 0x000fe40006000000 */
[----:B-1----:R-:W-:Y:S02]  /*1dc0*/  IADD3 R38, P5, PT, R4, 0x200, RZ ;  /* 0x0000020004267810 */ /* 0x002fe40007fbe0ff */
[----:B---3--:R-:W-:-:S03]  /*1dd0*/  SEL R13, R39, RZ, !P3 ;  /* 0x000000ff270d7207 */ /* 0x008fc60005800000 */
[----:B------:R-:W-:Y:S02]  /*1de0*/  IMAD.X R39, RZ, RZ, R5, P5 ;  /* 0x000000ffff277224 */ /* 0x000fe400028e0605 */
[----:B--2---:R-:W-:Y:S01]  /*1df0*/  IMAD.IADD R5, R12, 0x1, R16 ;  /* 0x000000010c057824 */ /* 0x004fe200078e0210 */
[----:B------:R-:W-:Y:S01]  /*1e00*/  LOP3.LUT R4, R13, R44, RZ, 0xfc, !PT ;  /* 0x0000002c0d047212 */ /* 0x000fe200078efcff */
[----:B------:R-:W-:-:S07]  /*1e10*/  IMAD.MOV.U32 R12, RZ, RZ, R40 ;  /* 0x000000ffff0c7224 */ /* 0x000fce00078e0028 */
.L_x_50:
[----:B------:R-:W-:Y:S05]  /*1e20*/  @!P0 BRA `(.L_x_10) ;  /* 0x0000000400148947 */ /* 0x000fea0003800000 */
.L_x_14:
[----:B------:R-:W-:Y:S02]  /*1e30*/  IMAD.MOV.U32 R40, RZ, RZ, R12 ;  /* 0x000000ffff287224 */ /* 0x000fe400078e000c */
[----:B------:R-:W-:Y:S02]  /*1e40*/  IMAD.MOV.U32 R12, RZ, RZ, R38 ;  /* 0x000000ffff0c7224 */ /* 0x000fe400078e0026 */
[----:B------:R-:W-:Y:S02]  /*1e50*/  IMAD.MOV.U32 R13, RZ, RZ, R39 ;  /* 0x000000ffff0d7224 */ /* 0x000fe400078e0027 */
[----:B------:R-:W-:-:S07]  /*1e60*/  IMAD.WIDE R16, R5, 0x10, R12 ;  /* 0x0000001005107825 */ /* 0x000fce00078e020c */
.L_x_12:
[----:B------:R-:W2:Y:S01]  /*1e70*/  LD.E.128.STRONG.GPU R12, desc[UR8][R16.64+-0x200] ;  /* 0xfffe0008100c7980 */ /* 0x000ea2000c10fd00 */
[----:B------:R-:W-:Y:S05]  /*1e80*/  YIELD ;  /* 0x0000000000007946 */ /* 0x000fea0003800000 */
[----:B------:R-:W-:Y:S01]  /*1e90*/  UMOV UR5, 0xffffffff ;  /* 0xffffffff00057882 */ /* 0x000fe20000000000 */
[----:B--2---:R-:W-:-:S04]  /*1ea0*/  ISETP.NE.U32.AND P0, PT, R14, 0x63, PT ;  /* 0x000000630e00780c */ /* 0x004fc80003f05070 */
[----:B------:R-:W-:Y:S01]  /*1eb0*/  ISETP.NE.AND.EX P0, PT, R15, RZ, PT, P0 ;  /* 0x000000ff0f00720c */ /* 0x000fe20003f05300 */
[----:B------:R-:W-:-:S12]  /*1ec0*/  BRA.DIV UR5, `(.L_x_11) ;  /* 0x0000003e05f47947 */ /* 0x000fd8000b800000 */
[----:B------:R-:W-:-:S13]  /*1ed0*/  VOTE.ANY P0, !P0 ;  /* 0x0000000000ff7806 */ /* 0x000fda0004000100 */
.L_x_53:
[----:B------:R-:W-:Y:S05]  /*1ee0*/  @P0 BRA `(.L_x_12) ;  /* 0xfffffffc00e00947 */ /* 0x000fea000383ffff */
[----:B------:R-:W-:Y:S01]  /*1ef0*/  UMOV UR5, 0xffffffff ;  /* 0xffffffff00057882 */ /* 0x000fe20000000000 */
[----:B------:R-:W-:-:S04]  /*1f00*/  ISETP.NE.U32.AND P0, PT, R14, 0x65, PT ;  /* 0x000000650e00780c */ /* 0x000fc80003f05070 */
[----:B------:R-:W-:Y:S01]  /*1f10*/  ISETP.NE.AND.EX P0, PT, R15, RZ, PT, P0 ;  /* 0x000000ff0f00720c */ /* 0x000fe20003f05300 */
[----:B------:R-:W-:-:S12]  /*1f20*/  BRA.DIV UR5, `(.L_x_13) ;  /* 0x0000003e05fc7947 */ /* 0x000fd8000b800000 */
[----:B------:R-:W0:Y:S01]  /*1f30*/  S2R R16, SR_GEMASK ;  /* 0x0000000000107919 */ /* 0x000e220000003c00 */
[----:B------:R-:W-:Y:S01]  /*1f40*/  VOTE.ANY R11, PT, !P0 ;  /* 0x00000000000b7806 */ /* 0x000fe200040e0100 */
[----:B------:R-:W-:Y:S01]  /*1f50*/  VIADD R5, R5, 0xffffffe0 ;  /* 0xffffffe005057836 */ /* 0x000fe20000000000 */
[----:B------:R-:W-:Y:S01]  /*1f60*/  ISETP.NE.AND P2, PT, R12, RZ, PT ;  /* 0x000000ff0c00720c */ /* 0x000fe20003f45270 */
[----:B------:R-:W1:Y:S01]  /*1f70*/  S2R R17, SR_LANEID ;  /* 0x0000000000117919 */ /* 0x000e620000000000 */
[----:B------:R-:W-:Y:S02]  /*1f80*/  ISETP.NE.AND P4, PT, R4, RZ, PT ;  /* 0x000000ff0400720c */ /* 0x000fe40003f85270 */
[----:B0-----:R-:W-:-:S05]  /*1f90*/  LOP3.LUT R11, R11, 0x80000000, R16, 0xec, !PT ;  /* 0x800000000b0b7812 */ /* 0x001fca00078eec10 */
[----:B------:R-:W-:-:S05]  /*1fa0*/  VIADD R16, R11, 0xffffffff ;  /* 0xffffffff0b107836 */ /* 0x000fca0000000000 */
[----:B------:R-:W-:-:S04]  /*1fb0*/  LOP3.LUT R16, R11, R16, RZ, 0xc, !PT ;  /* 0x000000100b107212 */ /* 0x000fc800078e0cff */
[----:B------:R-:W0:Y:S02]  /*1fc0*/  POPC R20, R16 ;  /* 0x0000001000147309 */ /* 0x000e240000000000 */
[----:B0-----:R-:W0:Y:S01]  /*1fd0*/  SHFL.DOWN PT, R21, R13, 0x1, R20 ;  /* 0x082000000d157989 */ /* 0x001e2200000e0014 */
[----:B-1----:R-:W-:-:S03]  /*1fe0*/  ISETP.GE.AND P0, PT, R17, R20, PT ;  /* 0x000000141100720c */ /* 0x002fc60003f06270 */
        /* <DEDUP_REMOVED lines=25> */
[----:B------:R-:W-:Y:S01]  /*2180*/  @!P0 SEL R13, R16, R13, !P3 ;  /* 0x0000000d100d8207 */ /* 0x000fe20005800000 */
[----:B------:R-:W-:Y:S01]  /*2190*/  VIADD R16, R17, 0x10 ;  /* 0x0000001011107836 */ /* 0x000fe20000000000 */
[----:B------:R-:W-:Y:S02]  /*21a0*/  LOP3.LUT P2, R12, R12, RZ, R11, 0xfa, !PT ;  /* 0x000000ff0c0c7212 */ /* 0x000fe4000784fa0b */
[----:B------:R-:W-:Y:S01]  /*21b0*/  ISETP.NE.U32.AND P0, PT, R14, 0x65, PT ;  /* 0x000000650e00780c */ /* 0x000fe20003f05070 */
[----:B------:R-:W0:Y:S01]  /*21c0*/  SHFL.DOWN PT, R11, R13, 0x10, R20 ;  /* 0x0a0000000d0b7989 */ /* 0x000e2200000e0014 */
[----:B------:R-:W-:Y:S02]  /*21d0*/  ISETP.GT.AND P3, PT, R16, R20, PT ;  /* 0x000000141000720c */ /* 0x000fe40003f64270 */
[----:B------:R-:W-:Y:S01]  /*21e0*/  ISETP.NE.AND.EX P0, PT, R15, RZ, PT, P0 ;  /* 0x000000ff0f00720c */ /* 0x000fe20003f05300 */
[----:B------:R-:W1:-:S12]  /*21f0*/  SHFL.DOWN PT, R44, R12, 0x10, R20 ;  /* 0x0a0000000c2c7989 */ /* 0x000e5800000e0014 */
[----:B------:R-:W-:Y:S02]  /*2200*/  VOTE.ALL P0, P0 ;  /* 0x0000000000ff7806 */ /* 0x000fe40000000000 */
[----:B0-----:R-:W-:-:S04]  /*2210*/  VIMNMX R14, PT, PT, R13, R11, PT ;  /* 0x0000000b0d0e7248 */ /* 0x001fc80003fe0100 */
[----:B------:R-:W-:Y:S02]  /*2220*/  @!P3 SEL R13, R14, R13, !P2 ;  /* 0x0000000d0e0db207 */ /* 0x000fe40005000000 */
[----:B-1----:R-:W-:Y:S02]  /*2230*/  SEL R11, R44, RZ, !P3 ;  /* 0x000000ff2c0b7207 */ /* 0x002fe40005800000 */
[----:B------:R-:W-:Y:S02]  /*2240*/  @!P4 VIMNMX R40, PT, PT, R13, R40, PT ;  /* 0x000000280d28c248 */ /* 0x000fe40003fe0100 */
[----:B------:R-:W-:-:S03]  /*2250*/  LOP3.LUT R4, R12, R11, R4, 0xfe, !PT ;  /* 0x0000000b0c047212 */ /* 0x000fc600078efe04 */
[----:B------:R-:W-:-:S07]  /*2260*/  IMAD.MOV.U32 R12, RZ, RZ, R40 ;  /* 0x000000ffff0c7224 */ /* 0x000fce00078e0028 */
.L_x_67:
[----:B------:R-:W-:Y:S05]  /*2270*/  @P0 BRA `(.L_x_14) ;  /* 0xfffffff800ec0947 */ /* 0x000fea000383ffff */
.L_x_10:
[----:B------:R-:W0:Y:S01]  /*2280*/  S2R R11, SR_LANEID ;  /* 0x00000000000b7919 */ /* 0x000e220000000000 */
[----:B------:R-:W-:Y:S01]  /*2290*/  BSSY.RECONVERGENT B1, `(.L_x_15) ;  /* 0x0000018000017945 */ /* 0x000fe20003800200 */
[----:B------:R-:W-:Y:S01]  /*22a0*/  IMAD.MOV.U32 R5, RZ, RZ, R12 ;  /* 0x000000ffff057224 */ /* 0x000fe200078e000c */
[----:B0-----:R-:W-:-:S13]  /*22b0*/  ISETP.NE.AND P2, PT, R11, RZ, PT ;  /* 0x000000ff0b00720c */ /* 0x001fda0003f45270 */
[----:B------:R-:W0:Y:S01]  /*22c0*/  @!P2 S2R R14, SR_CgaCtaId ;  /* 0x00000000000ea919 */ /* 0x000e220000008800 */
[----:B------:R-:W-:-:S04]  /*22d0*/  @!P2 MOV R11, 0x400 ;  /* 0x00000400000ba802 */ /* 0x000fc80000000f00 */
[----:B0-----:R-:W-:Y:S01]  /*22e0*/  @!P2 LEA R11, R14, R11, 0x18 ;  /* 0x0000000b0e0ba211 */ /* 0x001fe200078ec0ff */
[----:B------:R-:W-:Y:S06]  /*22f0*/  @P1 BRA `(.L_x_16) ;  /* 0x0000000000441947 */ /* 0x000fec0003800000 */
[----:B------:R-:W0:Y:S01]  /*2300*/  S2R R17, SR_CTAID.X ;  /* 0x0000000000117919 */ /* 0x000e220000002500 */
[----:B------:R-:W1:Y:S01]  /*2310*/  S2UR UR6, SR_CgaCtaId ;  /* 0x00000000000679c3 */ /* 0x000e620000008800 */
[----:B------:R-:W-:Y:S01]  /*2320*/  ISETP.NE.AND P0, PT, R37, RZ, PT ;  /* 0x000000ff2500720c */ /* 0x000fe20003f05270 */
[----:B------:R-:W-:Y:S01]  /*2330*/  UMOV UR5, 0x400 ;  /* 0x0000040000057882 */ /* 0x000fe20000000000 */
[----:B------:R-:W-:Y:S01]  /*2340*/  VIMNMX R16, PT, PT, R7, R12, PT ;  /* 0x0000000c07107248 */ /* 0x000fe20003fe0100 */
[----:B------:R-:W-:Y:S01]  /*2350*/  IMAD.MOV.U32 R22, RZ, RZ, 0x65 ;  /* 0x00000065ff167424 */ /* 0x000fe200078e00ff */
[----:B------:R-:W-:Y:S01]  /*2360*/  LOP3.LUT R13, R4, R6, R41, 0xfe, !PT ;  /* 0x00000006040d7212 */ /* 0x000fe200078efe29 */
[----:B------:R-:W-:Y:S01]  /*2370*/  IMAD.MOV.U32 R23, RZ, RZ, 0x0 ;  /* 0x00000000ff177424 */ /* 0x000fe200078e00ff */
[----:B------:R-:W-:Y:S01]  /*2380*/  SEL R21, R16, R7, !P0 ;  /* 0x0000000710157207 */ /* 0x000fe20004000000 */
[----:B------:R-:W0:Y:S02]  /*2390*/  LDC.64 R14, c[0x0][0x3a0] ;  /* 0x0000e800ff0e7b82 */ /* 0x000e240000000a00 */
[----:B------:R-:W-:Y:S01]  /*23a0*/  IMAD.MOV.U32 R20, RZ, RZ, R13 ;  /* 0x000000ffff147224 */ /* 0x000fe200078e000d */
[----:B-1----:R-:W-:Y:S01]  /*23b0*/  ULEA UR5, UR6, UR5, 0x18 ;  /* 0x0000000506057291 */ /* 0x002fe2000f8ec0ff */
[----:B0-----:R-:W-:-:S05]  /*23c0*/  IMAD.WIDE.U32 R6, R17, 0x10, R14 ;  /* 0x0000001011067825 */ /* 0x001fca00078e000e */
[----:B------:R0:W-:Y:S04]  /*23d0*/  ST.E.128.STRONG.GPU desc[UR8][R6.64+0x200], R20 ;  /* 0x0002001406007985 */ /* 0x0001e8000c10fd08 */
[----:B------:R0:W-:Y:S04]  /*23e0*/  STS.64 [UR5+0x68], R12 ;  /* 0x0000680cff007988 */ /* 0x0001e80008000a05 */
[----:B------:R0:W-:Y:S04]  /*23f0*/  STS [UR5+0x70], R21 ;  /* 0x00007015ff007988 */ /* 0x0001e80008000805 */
[----:B------:R0:W-:Y:S02]  /*2400*/  STS [UR5+0x64], R4 ;  /* 0x00006404ff007988 */ /* 0x0001e40008000805 */
.L_x_16:
[----:B------:R-:W-:Y:S05]  /*2410*/  BSYNC.RECONVERGENT B1 ;  /* 0x0000000000017941 */ /* 0x000fea0003800200 */
.L_x_15:
[----:B------:R1:W-:Y:S01]  /*2420*/  @!P2 STS.64 [R11+0x48], R4 ;  /* 0x000048040b00a388 */ /* 0x0003e20000000a00 */
[----:B------:R-:W-:Y:S02]  /*2430*/  @!P2 IMAD.MOV.U32 R36, RZ, RZ, R4 ;  /* 0x000000ffff24a224 */ /* 0x000fe400078e0004 */
[----:B------:R-:W-:-:S07]  /*2440*/  @!P2 IMAD.MOV.U32 R18, RZ, RZ, R12 ;  /* 0x000000ffff12a224 */ /* 0x000fce00078e000c */
.L_x_4:
[----:B------:R-:W-:Y:S05]  /*2450*/  WARPSYNC.ALL ;  /* 0x0000000000007948 */ /* 0x000fea0003800000 */
[----:B------:R-:W2:Y:S08]  /*2460*/  S2UR UR6, SR_CgaCtaId ;  /* 0x00000000000679c3 */ /* 0x000eb00000008800 */
[----:B------:R-:W-:Y:S01]  /*2470*/  BAR.SYNC.DEFER_BLOCKING 0x0 ;  /* 0x0000000000007b1d */ /* 0x000fe20000010000 */
[----:B------:R-:W-:-:S02]  /*2480*/  ISETP.NE.AND P1, PT, R42, R33, PT ;  /* 0x000000212a00720c */ /* 0x000fc40003f25270 */
[----:B------:R-:W-:Y:S02]  /*2490*/  ISETP.NE.AND P3, PT, R33, R30, PT ;  /* 0x0000001e2100720c */ /* 0x000fe40003f65270 */
[----:B------:R-:W-:Y:S01]  /*24a0*/  ISETP.NE.AND P2, PT, R36, RZ, PT ;  /* 0x000000ff2400720c */ /* 0x000fe20003f45270 */
[----:B------:R-:W-:Y:S01]  /*24b0*/  UMOV UR5, 0x400 ;  /* 0x0000040000057882 */ /* 0x000fe20000000000 */
[----:B------:R-:W-:Y:S01]  /*24c0*/  ISETP.NE.AND P0, PT, R30, R29, PT ;  /* 0x0000001d1e00720c */ /* 0x000fe20003f05270 */
[----:B-1----:R-:W1:Y:S01]  /*24d0*/  S2R R5, SR_TID.X ;  /* 0x0000000000057919 */ /* 0x002e620000002100 */
[----:B------:R-:W-:Y:S01]  /*24e0*/  ISETP.NE.AND P5, PT, R29, R28, PT ;  /* 0x0000001c1d00720c */ /* 0x000fe20003fa5270 */
[----:B--2---:R-:W-:-:S09]  /*24f0*/  ULEA UR5, UR6, UR5, 0x18 ;  /* 0x0000000506057291 */ /* 0x004fd2000f8ec0ff */
[----:B0-----:R-:W0:Y:S01]  /*2500*/  LDS R4, [UR5+0x4c] ;  /* 0x00004c05ff047984 */ /* 0x001e220008000800 */
[----:B-1----:R-:W-:Y:S02]  /*2510*/  ISETP.NE.AND P4, PT, R5, RZ, PT ;  /* 0x000000ff0500720c */ /* 0x002fe40003f85270 */
[----:B0-----:R-:W-:-:S11]  /*2520*/  VIMNMX R4, PT, PT, R4, R18, PT ;  /* 0x0000001204047248 */ /* 0x001fd60003fe0100 */
[----:B------:R-:W-:Y:S02]  /*2530*/  @P4 SEL R18, R4, R18, !P2 ;  /* 0x0000001204124207 */ /* 0x000fe40005000000 */
[----:B------:R-:W-:Y:S02]  /*2540*/  ISETP.NE.AND P4, PT, R28, R27, PT ;  /* 0x0000001b1c00720c */ /* 0x000fe40003f85270 */
[----:B------:R-:W-:Y:S02]  /*2550*/  @!P1 VIMNMX R0, PT, PT, R0, R18, PT ;  /* 0x0000001200009248 */ /* 0x000fe40003fe0100 */
[----:B------:R-:W-:Y:S02]  /*2560*/  ISETP.NE.AND P2, PT, R26, R25, PT ;  /* 0x000000191a00720c */ /* 0x000fe40003f45270 */
[----:B------:R-:W-:Y:S01]  /*2570*/  @!P3 VIMNMX R10, PT, PT, R10, R0, PT ;  /* 0x000000000a0ab248 */ /* 0x000fe20003fe0100 */
[----:B------:R-:W-:Y:S01]  /*2580*/  IMAD.MOV.U32 R11, RZ, RZ, R0 ;  /* 0x000000ffff0b7224 */ /* 0x000fe200078e0000 */
[----:B------:R-:W-:-:S02]  /*2590*/  ISETP.NE.AND P3, PT, R27, R26, PT ;  /* 0x0000001a1b00720c */ /* 0x000fc40003f65270 */
[----:B------:R-:W-:Y:S02]  /*25a0*/  @!P0 VIMNMX R32, PT, PT, R32, R10, PT ;  /* 0x0000000a20208248 */ /* 0x000fe40003fe0100 */
[----:B------:R-:W-:Y:S02]  /*25b0*/  ISETP.NE.AND P1, PT, R25, R24, PT ;  /* 0x000000181900720c */ /* 0x000fe40003f25270 */
[----:B------:R-:W-:Y:S02]  /*25c0*/  @!P5 VIMNMX R31, PT, PT, R31, R32, PT ;  /* 0x000000201f1fd248 */ /* 0x000fe40003fe0100 */
[----:B------:R-:W-:Y:S02]  /*25d0*/  ISETP.NE.AND P0, PT, R24, R34, PT ;  /* 0x000000221800720c */ /* 0x000fe40003f05270 */
[----:B------:R-:W-:-:S04]  /*25e0*/  @!P4 VIMNMX R2, PT, PT, R2, R31, PT ;  /* 0x0000001f0202c248 */ /* 0x000fc80003fe0100 */
[----:B------:R-:W-:-:S04]  /*25f0*/  @!P3 VIMNMX R3, PT, PT, R3, R2, PT ;  /* 0x000000020303b248 */ /* 0x000fc80003fe0100 */
[----:B------:R-:W-:Y:S01]  /*2600*/  @!P2 VIMNMX R8, PT, PT, R8, R3, PT ;  /* 0x000000030808a248 */ /* 0x000fe20003fe0100 */
[----:B------:R-:W-:-:S03]  /*2610*/  IMAD.MOV.U32 R13, RZ, RZ, R3 ;  /* 0x000000ffff0d7224 */ /* 0x000fc600078e0003 */
[----:B------:R-:W-:Y:S01]  /*2620*/  @!P1 VIMNMX R9, PT, PT, R9, R8, PT ;  /* 0x0000000809099248 */ /* 0x000fe20003fe0100 */
[----:B------:R-:W-:-:S03]  /*2630*/  IMAD.MOV.U32 R24, RZ, RZ, R8 ;  /* 0x000000ffff187224 */ /* 0x000fc600078e0008 */
[----:B------:R-:W-:Y:S01]  /*2640*/  @!P0 VIMNMX R35, PT, PT, R35, R9, PT ;  /* 0x0000000923238248 */ /* 0x000fe20003fe0100 */
[----:B------:R-:W-:-:S07]  /*2650*/  IMAD.MOV.U32 R12, RZ, RZ, R9 ;  /* 0x000000ffff0c7224 */ /* 0x000fce00078e0009 */
.L_x_3:
[----:B------:R-:W-:Y:S05]  /*2660*/  BSYNC.RECONVERGENT B0 ;  /* 0x0000000000007941 */ /* 0x000fea0003800200 */
.L_x_1:
[----:B------:R-:W1:Y:S01]  /*2670*/  S2R R0, SR_TID.X ;  /* 0x0000000000007919 */ /* 0x000e620000002100 */
[----:B------:R-:W2:Y:S01]  /*2680*/  S2UR UR6, SR_CgaCtaId ;  /* 0x00000000000679c3 */ /* 0x000ea20000008800 */
[----:B------:R-:W-:Y:S01]  /*2690*/  UMOV UR5, 0x400 ;  /* 0x0000040000057882 */ /* 0x000fe20000000000 */
[----:B------:R-:W3:Y:S06]  /*26a0*/  S2R R3, SR_LANEID ;  /* 0x0000000000037919 */ /* 0x000eec0000000000 */
[----:B------:R-:W-:Y:S01]  /*26b0*/  BAR.SYNC.DEFER_BLOCKING 0x0 ;  /* 0x0000000000007b1d */ /* 0x000fe20000010000 */
[----:B--2---:R-:W-:-:S05]  /*26c0*/  ULEA UR5, UR6, UR5, 0x18 ;  /* 0x0000000506057291 */ /* 0x004fca000f8ec0ff */
[----:B------:R-:W2:Y:S01]  /*26d0*/  LDCU.64 UR6, c[0x0][0x398] ;  /* 0x00007300ff0677ac */ /* 0x000ea20008000a00 */
[----:B-1----:R-:W-:-:S05]  /*26e0*/  SHF.R.U32.HI R0, RZ, 0x5, R0 ;  /* 0x00000005ff007819 */ /* 0x002fca0000011600 */
[----:B---3--:R-:W-:-:S05]  /*26f0*/  IMAD R0, R0, 0x120, R3 ;  /* 0x0000012000007824 */ /* 0x008fca00078e0203 */
[----:B------:R-:W-:-:S05]  /*2700*/  LEA R0, R0, UR5, 0x2 ;  /* 0x0000000500007c11 */ /* 0x000fca000f8e10ff */
[----:B------:R-:W-:-:S05]  /*2710*/  IMAD R3, R3, 0x20, R0 ;  /* 0x0000002003037824 */ /* 0x000fca00078e0200 */
[----:B------:R-:W-:Y:S04]  /*2720*/  STS [R3], R11 ;  /* 0x0000000b03007388 */ /* 0x000fe80000000800 */
[----:B------:R-:W-:Y:S04]  /*2730*/  STS [R3+0x4], R10 ;  /* 0x0000040a03007388 */ /* 0x000fe80000000800 */
[----:B------:R-:W-:Y:S04]  /*2740*/  STS [R3+0x8], R32 ;  /* 0x0000082003007388 */ /* 0x000fe80000000800 */
[----:B------:R-:W-:Y:S04]  /*2750*/  STS [R3+0xc], R31 ;  /* 0x00000c1f03007388 */ /* 0x000fe80000000800 */
[----:B------:R2:W-:Y:S04]  /*2760*/  STS [R3+0x10], R2 ;  /* 0x0000100203007388 */ /* 0x0005e80000000800 */
[----:B------:R-:W-:Y:S04]  /*2770*/  STS [R3+0x14], R13 ;  /* 0x0000140d03007388 */ /* 0x000fe80000000800 */
[----:B------:R-:W-:Y:S01]  /*2780*/  STS [R3+0x18], R24 ;  /* 0x0000181803007388 */ /* 0x000fe20000000800 */
[----:B--2---:R-:W-:-:S03]  /*2790*/  IADD3 R2, P0, PT, R45, UR6, RZ ;  /* 0x000000062d027c10 */ /* 0x004fc6000ff1e0ff */
[----:B------:R-:W-:Y:S04]  /*27a0*/  STS [R3+0x1c], R12 ;  /* 0x00001c0c03007388 */ /* 0x000fe80000000800 */
[----:B------:R1:W-:Y:S01]  /*27b0*/  STS [R3+0x20], R35 ;  /* 0x0000202303007388 */ /* 0x0003e20000000800 */
[----:B------:R-:W-:-:S03]  /*27c0*/  NOP ;  /* 0x0000000000007918 */ /* 0x000fc60000000000 */
[----:B0-----:R-:W0:Y:S01]  /*27d0*/  LDS R5, [R0] ;  /* 0x0000000000057984 */ /* 0x001e220000000800 */
[----:B-1----:R-:W-:-:S03]  /*27e0*/  IADD3.X R3, PT, PT, R43, UR7, RZ, P0, !PT ;  /* 0x000000072b037c10 */ /* 0x002fc600087fe4ff */
[----:B------:R-:W1:Y:S04]  /*27f0*/  LDS R7, [R0+0x80] ;  /* 0x0000800000077984 */ /* 0x000e680000000800 */
[----:B------:R-:W2:Y:S04]  /*2800*/  LDS R9, [R0+0x100] ;  /* 0x0001000000097984 */ /* 0x000ea80000000800 */
[----:B------:R-:W3:Y:S04]  /*2810*/  LDS R11, [R0+0x180] ;  /* 0x00018000000b7984 */ /* 0x000ee80000000800 */
[----:B------:R-:W4:Y:S04]  /*2820*/  LDS R15, [R0+0x200] ;  /* 0x00020000000f7984 */ /* 0x000f280000000800 */
[----:B------:R-:W5:Y:S04]  /*2830*/  LDS R17, [R0+0x280] ;  /* 0x0002800000117984 */ /* 0x000f680000000800 */
[----:B------:R-:W5:Y:S04]  /*2840*/  LDS R13, [R0+0x300] ;  /* 0x00030000000d7984 */ /* 0x000f680000000800 */
[----:B------:R-:W5:Y:S04]  /*2850*/  LDS R19, [R0+0x380] ;  /* 0x0003800000137984 */ /* 0x000f680000000800 */
[----:B------:R-:W5:Y:S04]  /*2860*/  LDS R21, [R0+0x400] ;  /* 0x0004000000157984 */ /* 0x000f680000000800 */
[----:B0-----:R-:W-:Y:S04]  /*2870*/  STG.E desc[UR8][R2.64], R5 ;  /* 0x0000000502007986 */ /* 0x001fe8000c101908 */
[----:B-1----:R-:W-:Y:S04]  /*2880*/  STG.E desc[UR8][R2.64+0x80], R7 ;  /* 0x0000800702007986 */ /* 0x002fe8000c101908 */
[----:B--2---:R-:W-:Y:S04]  /*2890*/  STG.E desc[UR8][R2.64+0x100], R9 ;  /* 0x0001000902007986 */ /* 0x004fe8000c101908 */
[----:B---3--:R-:W-:Y:S04]  /*28a0*/  STG.E desc[UR8][R2.64+0x180], R11 ;  /* 0x0001800b02007986 */ /* 0x008fe8000c101908 */
[----:B----4-:R-:W-:Y:S04]  /*28b0*/  STG.E desc[UR8][R2.64+0x200], R15 ;  /* 0x0002000f02007986 */ /* 0x010fe8000c101908 */
[----:B-----5:R-:W-:Y:S04]  /*28c0*/  STG.E desc[UR8][R2.64+0x280], R17 ;  /* 0x0002801102007986 */ /* 0x020fe8000c101908 */
[----:B------:R-:W-:Y:S04]  /*28d0*/  STG.E desc[UR8][R2.64+0x300], R13 ;  /* 0x0003000d02007986 */ /* 0x000fe8000c101908 */
[----:B------:R-:W-:Y:S04]  /*28e0*/  STG.E desc[UR8][R2.64+0x380], R19 ;  /* 0x0003801302007986 */ /* 0x000fe8000c101908 */
[----:B------:R-:W-:Y:S01]  /*28f0*/  STG.E desc[UR8][R2.64+0x400], R21 ;  /* 0x0004001502007986 */ /* 0x000fe2000c101908 */
[----:B------:R-:W-:Y:S05]  /*2900*/  EXIT ;  /* 0x000000000000794d */ /* 0x000fea0003800000 */
.L_x_0:
[----:B------:R-:W-:-:S13]  /*2910*/  ISETP.NE.AND P0, PT, R14, RZ, PT ;  /* 0x000000ff0e00720c */ /* 0x000fda0003f05270 */
[----:B------:R-:W-:Y:S05]  /*2920*/  @!P0 EXIT ;  /* 0x000000000000894d */ /* 0x000fea0003800000 */
[----:B------:R-:W0:Y:S01]  /*2930*/  LDC.64 R2, c[0x0][0x380] ;  /* 0x0000e000ff027b82 */ /* 0x000e220000000a00 */
[----:B------:R-:W1:Y:S07]  /*2940*/  S2R R22, SR_TID.X ;  /* 0x0000000000167919 */ /* 0x000e6e0000002100 */
[----:B------:R-:W2:Y:S01]  /*2950*/  LDC.64 R16, c[0x0][0x390] ;  /* 0x0000e400ff107b82 */ /* 0x000ea20000000a00 */
[----:B0-----:R-:W-:-:S05]  /*2960*/  IMAD.WIDE.U32 R2, R26, 0x4, R2 ;  /* 0x000000041a027825 */ /* 0x001fca00078e0002 */
[----:B------:R2:W3:Y:S01]  /*2970*/  LDG.E R15, desc[UR8][R2.64] ;  /* 0x00000008020f7981 */ /* 0x0004e2000c1e1900 */
[C---:B-1----:R-:W-:Y:S02]  /*2980*/  LOP3.LUT R13, R22.reuse, 0x1f, RZ, 0xc0, !PT ;  /* 0x0000001f160d7812 */ /* 0x042fe400078ec0ff */
[----:B------:R-:W-:-:S05]  /*2990*/  LOP3.LUT R0, R22, 0x3e0, RZ, 0xc0, !PT ;  /* 0x000003e016007812 */ /* 0x000fca00078ec0ff */
[----:B------:R-:W-:-:S04]  /*29a0*/  IMAD R13, R0, 0x9, R13 ;  /* 0x00000009000d7824 */ /* 0x000fc800078e020d */
[C---:B------:R-:W-:Y:S02]  /*29b0*/  VIADD R5, R13.reuse, 0x40 ;  /* 0x000000400d057836 */ /* 0x040fe40000000000 */
[C---:B------:R-:W-:Y:S02]  /*29c0*/  VIADD R7, R13.reuse, 0x60 ;  /* 0x000000600d077836 */ /* 0x040fe40000000000 */
[----:B------:R-:W-:Y:S01]  /*29d0*/  VIADD R9, R13, 0x20 ;  /* 0x000000200d097836 */ /* 0x000fe20000000000 */
[-C--:B------:R-:W-:Y:S01]  /*29e0*/  ISETP.GE.U32.AND P0, PT, R5, R14.reuse, PT ;  /* 0x0000000e0500720c */ /* 0x080fe20003f06070 */
[----:B------:R-:W-:Y:S01]  /*29f0*/  IMAD.SHL.U32 R5, R13, 0x4, RZ ;  /* 0x000000040d057824 */ /* 0x000fe200078e00ff */
[-C--:B------:R-:W-:Y:S01]  /*2a00*/  ISETP.GE.U32.AND P1, PT, R7, R14.reuse, PT ;  /* 0x0000000e0700720c */ /* 0x080fe20003f26070 */
[----:B------:R-:W-:Y:S01]  /*2a10*/  VIADD R7, R13, 0x80 ;  /* 0x000000800d077836 */ /* 0x000fe20000000000 */
[----:B------:R-:W-:Y:S01]  /*2a20*/  ISETP.GE.U32.AND P6, PT, R9, R14, PT ;  /* 0x0000000e0900720c */ /* 0x000fe20003fc6070 */
[C---:B------:R-:W-:Y:S01]  /*2a30*/  VIADD R11, R13.reuse, 0xa0 ;  /* 0x000000a00d0b7836 */ /* 0x040fe20000000000 */
[----:B------:R-:W-:Y:S01]  /*2a40*/  IADD3 R6, P4, PT, R2, R5, RZ ;  /* 0x0000000502067210 */ /* 0x000fe20007f9e0ff */
[----:B------:R-:W-:Y:S01]  /*2a50*/  VIADD R21, R13, 0x100 ;  /* 0x000001000d157836 */ /* 0x000fe20000000000 */
[----:B--2---:R-:W-:-:S02]  /*2a60*/  LEA R2, P5, R26, R16, 0x2 ;  /* 0x000000101a027211 */ /* 0x004fc400078a10ff */
[-C--:B------:R-:W-:Y:S01]  /*2a70*/  ISETP.GE.U32.AND P2, PT, R7, R14.reuse, PT ;  /* 0x0000000e0700720c */ /* 0x080fe20003f46070 */
[----:B------:R-:W-:Y:S01]  /*2a80*/  IMAD.X R7, RZ, RZ, R3, P4 ;  /* 0x000000ffff077224 */ /* 0x000fe200020e0603 */
[----:B------:R-:W-:Y:S02]  /*2a90*/  LEA.HI.X R3, R26, R17, RZ, 0x2, P5 ;  /* 0x000000111a037211 */ /* 0x000fe400028f14ff */
[-C--:B------:R-:W-:Y:S02]  /*2aa0*/  ISETP.GE.U32.AND P5, PT, R13, R14.reuse, PT ;  /* 0x0000000e0d00720c */ /* 0x080fe40003fa6070 */
[----:B------:R-:W-:Y:S01]  /*2ab0*/  ISETP.GE.U32.AND P3, PT, R11, R14, PT ;  /* 0x0000000e0b00720c */ /* 0x000fe20003f66070 */
[----:B------:R-:W-:Y:S01]  /*2ac0*/  VIADD R11, R13, 0xc0 ;  /* 0x000000c00d0b7836 */ /* 0x000fe20000000000 */
[----:B------:R-:W-:-:S05]  /*2ad0*/  IADD3 R4, P4, PT, R5, R2, RZ ;  /* 0x0000000205047210 */ /* 0x000fca0007f9e0ff */
[----:B------:R-:W-:Y:S01]  /*2ae0*/  IMAD.X R5, RZ, RZ, R3, P4 ;  /* 0x000000ffff057224 */ /* 0x000fe200020e0603 */
[-C--:B------:R-:W-:Y:S01]  /*2af0*/  ISETP.GE.U32.AND P4, PT, R11, R14.reuse, PT ;  /* 0x0000000e0b00720c */ /* 0x080fe20003f86070 */
[----:B------:R-:W-:Y:S02]  /*2b00*/  VIADD R11, R13, 0xe0 ;  /* 0x000000e00d0b7836 */ /* 0x000fe40000000000 */
[----:B---3--:R-:W-:Y:S02]  /*2b10*/  IMAD.MOV.U32 R25, RZ, RZ, R15 ;  /* 0x000000ffff197224 */ /* 0x008fe400078e000f */
[----:B------:R-:W2:Y:S02]  /*2b20*/  @!P5 LDG.E R15, desc[UR8][R6.64] ;  /* 0x00000008060fd981 */ /* 0x000ea4000c1e1900 */
[--C-:B------:R-:W-:Y:S01]  /*2b30*/  IMAD.MOV.U32 R17, RZ, RZ, R25.reuse ;  /* 0x000000ffff117224 */ /* 0x100fe200078e0019 */
[----:B------:R-:W-:Y:S01]  /*2b40*/  ISETP.GE.U32.AND P5, PT, R11, R14, PT ;  /* 0x0000000e0b00720c */ /* 0x000fe20003fa6070 */
[----:B------:R-:W-:-:S02]  /*2b50*/  IMAD.MOV.U32 R19, RZ, RZ, R25 ;  /* 0x000000ffff137224 */ /* 0x000fc400078e0019 */
[--C-:B------:R-:W-:Y:S02]  /*2b60*/  IMAD.MOV.U32 R23, RZ, RZ, R25.reuse ;  /* 0x000000ffff177224 */ /* 0x100fe400078e0019 */
[----:B------:R-:W3:Y:S01]  /*2b70*/  @!P6 LDG.E R17, desc[UR8][R6.64+0x80] ;  /* 0x000080080611e981 */ /* 0x000ee2000c1e1900 */
[----:B------:R-:W-:Y:S01]  /*2b80*/  ISETP.GE.U32.AND P6, PT, R21, R14, PT ;  /* 0x0000000e1500720c */ /* 0x000fe20003fc6070 */
[--C-:B------:R-:W-:Y:S02]  /*2b90*/  IMAD.MOV.U32 R27, RZ, RZ, R25.reuse ;  /* 0x000000ffff1b7224 */ /* 0x100fe400078e0019 */
[--C-:B------:R-:W-:Y:S01]  /*2ba0*/  IMAD.MOV.U32 R29, RZ, RZ, R25.reuse ;  /* 0x000000ffff1d7224 */ /* 0x100fe200078e0019 */
[----:B------:R-:W4:Y:S01]  /*2bb0*/  @!P0 LDG.E R19, desc[UR8][R6.64+0x100] ;  /* 0x0001000806138981 */ /* 0x000f22000c1e1900 */
[--C-:B------:R-:W-:Y:S02]  /*2bc0*/  IMAD.MOV.U32 R31, RZ, RZ, R25.reuse ;  /* 0x000000ffff1f7224 */ /* 0x100fe400078e0019 */
[----:B------:R-:W-:Y:S01]  /*2bd0*/  IMAD.MOV.U32 R33, RZ, RZ, R25 ;  /* 0x000000ffff217224 */ /* 0x000fe200078e0019 */
[----:B------:R-:W5:Y:S04]  /*2be0*/  @!P1 LDG.E R23, desc[UR8][R6.64+0x180] ;  /* 0x0001800806179981 */ /* 0x000f68000c1e1900 */
[----:B------:R-:W5:Y:S04]  /*2bf0*/  @!P2 LDG.E R27, desc[UR8][R6.64+0x200] ;  /* 0x00020008061ba981 */ /* 0x000f68000c1e1900 */
[----:B------:R-:W5:Y:S04]  /*2c00*/  @!P3 LDG.E R29, desc[UR8][R6.64+0x280] ;  /* 0x00028008061db981 */ /* 0x000f68000c1e1900 */
[----:B------:R-:W5:Y:S04]  /*2c10*/  @!P4 LDG.E R31, desc[UR8][R6.64+0x300] ;  /* 0x00030008061fc981 */ /* 0x000f68000c1e1900 */
[----:B------:R-:W5:Y:S04]  /*2c20*/  @!P5 LDG.E R33, desc[UR8][R6.64+0x380] ;  /* 0x000380080621d981 */ /* 0x000f68000c1e1900 */
[----:B------:R-:W5:Y:S01]  /*2c30*/  @!P6 LDG.E R25, desc[UR8][R6.64+0x400] ;  /* 0x000400080619e981 */ /* 0x000f62000c1e1900 */
[----:B------:R-:W0:Y:S01]  /*2c40*/  S2R R41, SR_LANEID ;  /* 0x0000000000297919 */ /* 0x000e220000000000 */
[----:B------:R-:W1:Y:S01]  /*2c50*/  S2UR UR5, SR_CgaCtaId ;  /* 0x00000000000579c3 */ /* 0x000e620000008800 */
[----:B------:R-:W-:Y:S01]  /*2c60*/  SHF.R.U32.HI R11, RZ, 0x5, R22 ;  /* 0x00000005ff0b7819 */ /* 0x000fe20000011616 */
[----:B------:R-:W-:-:S02]  /*2c70*/  UMOV UR4, 0x400 ;  /* 0x0000040000047882 */ /* 0x000fc40000000000 */
[----:B-1----:R-:W-:Y:S02]  /*2c80*/  ULEA UR4, UR5, UR4, 0x18 ;  /* 0x0000000405047291 */ /* 0x002fe4000f8ec0ff */
[----:B0-----:R-:W-:-:S05]  /*2c90*/  IMAD R0, R11, 0x120, R41 ;  /* 0x000001200b007824 */ /* 0x001fca00078e0229 */
[----:B------:R-:W-:-:S05]  /*2ca0*/  LEA R0, R0, UR4, 0x2 ;  /* 0x0000000400007c11 */ /* 0x000fca000f8e10ff */
[----:B------:R-:W-:Y:S01]  /*2cb0*/  IMAD R12, R41, 0x20, R0 ;  /* 0x00000020290c7824 */ /* 0x000fe200078e0200 */
[----:B--2---:R-:W-:Y:S04]  /*2cc0*/  STS [R0], R15 ;  /* 0x0000000f00007388 */ /* 0x004fe80000000800 */
[----:B---3--:R-:W-:Y:S04]  /*2cd0*/  STS [R0+0x80], R17 ;  /* 0x0000801100007388 */ /* 0x008fe80000000800 */
[----:B----4-:R-:W-:Y:S04]  /*2ce0*/  STS [R0+0x100], R19 ;  /* 0x0001001300007388 */ /* 0x010fe80000000800 */
[----:B-----5:R-:W-:Y:S04]  /*2cf0*/  STS [R0+0x180], R23 ;  /* 0x0001801700007388 */ /* 0x020fe80000000800 */
[----:B------:R-:W-:Y:S04]  /*2d00*/  STS [R0+0x200], R27 ;  /* 0x0002001b00007388 */ /* 0x000fe80000000800 */
[----:B------:R-:W-:Y:S04]  /*2d10*/  STS [R0+0x280], R29 ;  /* 0x0002801d00007388 */ /* 0x000fe80000000800 */
[----:B------:R-:W-:Y:S04]  /*2d20*/  STS [R0+0x300], R31 ;  /* 0x0003001f00007388 */ /* 0x000fe80000000800 */
[----:B------:R-:W-:Y:S04]  /*2d30*/  STS [R0+0x380], R33 ;  /* 0x0003802100007388 */ /* 0x000fe80000000800 */
[----:B------:R0:W-:Y:S01]  /*2d40*/  STS [R0+0x400], R25 ;  /* 0x0004001900007388 */ /* 0x0001e20000000800 */
[----:B------:R-:W-:-:S03]  /*2d50*/  NOP ;  /* 0x0000000000007918 */ /* 0x000fc60000000000 */
[----:B------:R1:W2:Y:S04]  /*2d60*/  LDS R15, [R12] ;  /* 0x000000000c0f7984 */ /* 0x0002a80000000800 */
[----:B------:R1:W3:Y:S04]  /*2d70*/  LDS R24, [R12+0x4] ;  /* 0x000004000c187984 */ /* 0x0002e80000000800 */
[----:B------:R1:W4:Y:S04]  /*2d80*/  LDS R21, [R12+0x8] ;  /* 0x000008000c157984 */ /* 0x0003280000000800 */
[----:B------:R1:W0:Y:S04]  /*2d90*/  LDS R23, [R12+0xc] ;  /* 0x00000c000c177984 */ /* 0x0002280000000800 */
[----:B------:R1:W0:Y:S04]  /*2da0*/  LDS R20, [R12+0x10] ;  /* 0x000010000c147984 */ /* 0x0002280000000800 */
[----:B------:R1:W0:Y:S04]  /*2db0*/  LDS R19, [R12+0x14] ;  /* 0x000014000c137984 */ /* 0x0002280000000800 */
[----:B------:R1:W0:Y:S04]  /*2dc0*/  LDS R16, [R12+0x18] ;  /* 0x000018000c107984 */ /* 0x0002280000000800 */
[----:B------:R1:W0:Y:S04]  /*2dd0*/  LDS R17, [R12+0x1c] ;  /* 0x00001c000c117984 */ /* 0x0002280000000800 */
[----:B------:R1:W0:Y:S01]  /*2de0*/  LDS R18, [R12+0x20] ;  /* 0x000020000c127984 */ /* 0x0002220000000800 */
[----:B------:R-:W-:Y:S06]  /*2df0*/  BAR.SYNC.DEFER_BLOCKING 0x0 ;  /* 0x0000000000007b1d */ /* 0x000fec0000010000 */
[----:B------:R-:W5:Y:S01]  /*2e00*/  LDG.E R7, desc[UR8][R2.64] ;  /* 0x0000000802077981 */ /* 0x000f62000c1e1900 */
[----:B------:R-:W-:-:S02]  /*2e10*/  P2R R10, PR, RZ, 0x1 ;  /* 0x00000001ff0a7803 */ /* 0x000fc40000000000 */
[----:B------:R-:W-:Y:S02]  /*2e20*/  P2R R8, PR, RZ, 0x2 ;  /* 0x00000002ff087803 */ /* 0x000fe40000000000 */
[-C--:B------:R-:W-:Y:S02]  /*2e30*/  ISETP.GE.U32.AND P1, PT, R13, R14.reuse, PT ;  /* 0x0000000e0d00720c */ /* 0x080fe40003f26070 */
[----:B------:R-:W-:Y:S01]  /*2e40*/  ISETP.GE.U32.AND P0, PT, R9, R14, PT ;  /* 0x0000000e0900720c */ /* 0x000fe20003f06070 */
[----:B------:R-:W1:Y:S01]  /*2e50*/  S2R R32, SR_CTAID.X ;  /* 0x0000000000207919 */ /* 0x000e620000002500 */
[----:B-----5:R-:W-:-:S09]  /*2e60*/  IMAD.MOV.U32 R13, RZ, RZ, R7 ;  /* 0x000000ffff0d7224 */ /* 0x020fd200078e0007 */
[----:B------:R-:W5:Y:S01]  /*2e70*/  @!P1 LDG.E R7, desc[UR8][R4.64] ;  /* 0x0000000804079981 */ /* 0x000f62000c1e1900 */
[----:B0-----:R-:W-:Y:S01]  /*2e80*/  IMAD.MOV.U32 R25, RZ, RZ, R13 ;  /* 0x000000ffff197224 */ /* 0x001fe200078e000d */
[----:B------:R-:W-:-:S05]  /*2e90*/  ISETP.NE.AND P1, PT, R8, RZ, PT ;  /* 0x000000ff0800720c */ /* 0x000fca0003f25270 */
[----:B------:R-:W2:Y:S01]  /*2ea0*/  @!P0 LDG.E R25, desc[UR8][R4.64+0x80] ;  /* 0x0000800804198981 */ /* 0x000ea2000c1e1900 */
[----:B------:R-:W-:Y:S01]  /*2eb0*/  ISETP.NE.AND P0, PT, R10, RZ, PT ;  /* 0x000000ff0a00720c */ /* 0x000fe20003f05270 */
[--C-:B------:R-:W-:Y:S02]  /*2ec0*/  IMAD.MOV.U32 R27, RZ, RZ, R13.reuse ;  /* 0x000000ffff1b7224 */ /* 0x100fe400078e000d */
[--C-:B------:R-:W-:Y:S02]  /*2ed0*/  IMAD.MOV.U32 R29, RZ, RZ, R13.reuse ;  /* 0x000000ffff1d7224 */ /* 0x100fe400078e000d */
[--C-:B------:R-:W-:Y:S02]  /*2ee0*/  IMAD.MOV.U32 R31, RZ, RZ, R13.reuse ;  /* 0x000000ffff1f7224 */ /* 0x100fe400078e000d */
[--C-:B------:R-:W-:Y:S02]  /*2ef0*/  IMAD.MOV.U32 R33, RZ, RZ, R13.reuse ;  /* 0x000000ffff217224 */ /* 0x100fe400078e000d */
[--C-:B------:R-:W-:Y:S01]  /*2f00*/  IMAD.MOV.U32 R35, RZ, RZ, R13.reuse ;  /* 0x000000ffff237224 */ /* 0x100fe200078e000d */
[----:B------:R-:W3:Y:S01]  /*2f10*/  @!P1 LDG.E R29, desc[UR8][R4.64+0x180] ;  /* 0x00018008041d9981 */ /* 0x000ee2000c1e1900 */
[----:B------:R-:W-:-:S03]  /*2f20*/  IMAD.MOV.U32 R37, RZ, RZ, R13 ;  /* 0x000000ffff257224 */ /* 0x000fc600078e000d */
[----:B------:R-:W4:Y:S04]  /*2f30*/  @!P0 LDG.E R27, desc[UR8][R4.64+0x100] ;  /* 0x00010008041b8981 */ /* 0x000f28000c1e1900 */
[----:B------:R-:W4:Y:S04]  /*2f40*/  @!P2 LDG.E R31, desc[UR8][R4.64+0x200] ;  /* 0x00020008041fa981 */ /* 0x000f28000c1e1900 */
[----:B------:R-:W4:Y:S04]  /*2f50*/  @!P3 LDG.E R33, desc[UR8][R4.64+0x280] ;  /* 0x000280080421b981 */ /* 0x000f28000c1e1900 */
[----:B------:R-:W4:Y:S04]  /*2f60*/  @!P4 LDG.E R35, desc[UR8][R4.64+0x300] ;  /* 0x000300080423c981 */ /* 0x000f28000c1e1900 */
[----:B------:R-:W4:Y:S04]  /*2f70*/  @!P5 LDG.E R37, desc[UR8][R4.64+0x380] ;  /* 0x000380080425d981 */ /* 0x000f28000c1e1900 */
[----:B------:R-:W4:Y:S01]  /*2f80*/  @!P6 LDG.E R13, desc[UR8][R4.64+0x400] ;  /* 0x00040008040de981 */ /* 0x000f22000c1e1900 */
[----:B-1----:R-:W-:-:S03]  /*2f90*/  ISETP.NE.AND P0, PT, R32, RZ, PT ;  /* 0x000000ff2000720c */ /* 0x002fc60003f05270 */
[----:B-----5:R0:W-:Y:S04]  /*2fa0*/  STS [R0], R7 ;  /* 0x0000000700007388 */ /* 0x0201e80000000800 */
[----:B--2---:R0:W-:Y:S04]  /*2fb0*/  STS [R0+0x80], R25 ;  /* 0x0000801900007388 */ /* 0x0041e80000000800 */
[----:B---3--:R0:W-:Y:S04]  /*2fc0*/  STS [R0+0x180], R29 ;  /* 0x0001801d00007388 */ /* 0x0081e80000000800 */
[----:B----4-:R0:W-:Y:S04]  /*2fd0*/  STS [R0+0x100], R27 ;  /* 0x0001001b00007388 */ /* 0x0101e80000000800 */
        /* <DEDUP_REMOVED lines=17> */
[C---:B0-----:R-:W-:Y:S01]  /*30f0*/  LEA R25, R22.reuse, UR4, 0x2 ;  /* 0x0000000416197c11 */ /* 0x041fe2000f8e10ff */
[C---:B------:R-:W-:Y:S01]  /*3100*/  IMAD R13, R22.reuse, 0x9, RZ ;  /* 0x00000009160d7824 */ /* 0x040fe200078e02ff */
[----:B------:R-:W-:Y:S01]  /*3110*/  ISETP.NE.AND P6, PT, R22, RZ, PT ;  /* 0x000000ff1600720c */ /* 0x000fe20003fc5270 */
[----:B------:R-:W-:Y:S01]  /*3120*/  BSSY.RECONVERGENT B0, `(.L_x_18) ;  /* 0x000008c000007945 */ /* 0x000fe20003800200 */
[----:B------:R-:W-:Y:S01]  /*3130*/  ISETP.NE.AND P1, PT, R24, R21, PT ;  /* 0x000000151800720c */ /* 0x000fe20003f25270 */
[----:B------:R-:W-:Y:S01]  /*3140*/  STS [R25+0x47c], R18 ;  /* 0x00047c1219007388 */ /* 0x000fe20000000800 */
[----:B------:R-:W-:Y:S01]  /*3150*/  BAR.SYNC.DEFER_BLOCKING 0x0 ;  /* 0x0000000000007b1d */ /* 0x000fe20000010000 */
[----:B------:R-:W-:Y:S02]  /*3160*/  ISETP.NE.AND P3, PT, R13, R14, PT ;  /* 0x0000000e0d00720c */ /* 0x000fe40003f65270 */
[----:B------:R-:W-:Y:S01]  /*3170*/  ISETP.NE.AND P2, PT, R21, R23, PT ;  /* 0x000000171500720c */ /* 0x000fe20003f45270 */
[----:B------:R-:W-:Y:S01]  /*3180*/  VIADD R21, R13, 0x2 ;  /* 0x000000020d157836 */ /* 0x000fe20000000000 */
[----:B------:R-:W-:-:S02]  /*3190*/  ISETP.NE.AND P0, PT, R15, R24, PT ;  /* 0x000000180f00720c */ /* 0x000fc40003f05270 */
[----:B------:R-:W-:Y:S01]  /*31a0*/  ISETP.NE.AND P5, PT, R23, R20, PT ;  /* 0x000000141700720c */ /* 0x000fe20003fa5270 */
[----:B------:R-:W-:Y:S01]  /*31b0*/  VIADD R23, R13, 0x6 ;  /* 0x000000060d177836 */ /* 0x000fe20000000000 */
[----:B------:R-:W-:Y:S01]  /*31c0*/  ISETP.EQ.OR P1, PT, R21, R14, P1 ;  /* 0x0000000e1500720c */ /* 0x000fe20000f22670 */
[C---:B------:R-:W-:Y:S01]  /*31d0*/  VIADD R21, R13.reuse, 0x5 ;  /* 0x000000050d157836 */ /* 0x040fe20000000000 */
[----:B------:R-:W0:Y:S02]  /*31e0*/  @P6 LDS R12, [R25+0x478] ;  /* 0x00047800190c6984 */ /* 0x000e240000000800 */
[----:B0-----:R-:W-:Y:S01]  /*31f0*/  @P6 ISETP.NE.AND P4, PT, R12, R15, PT ;  /* 0x0000000f0c00620c */ /* 0x001fe20003f85270 */
[----:B------:R-:W-:Y:S02]  /*3200*/  IMAD.MOV.U32 R12, RZ, RZ, 0x1 ;  /* 0x00000001ff0c7424 */ /* 0x000fe400078e00ff */
[----:B------:R-:W-:Y:S01]  /*3210*/  VIADD R15, R13, 0x1 ;  /* 0x000000010d0f7836 */ /* 0x000fe20000000000 */
[----:B------:R-:W-:-:S02]  /*3220*/  @P6 SEL R12, RZ, 0x1, !P4 ;  /* 0x00000001ff0c6807 */ /* 0x000fc40006000000 */
[----:B------:R-:W-:Y:S02]  /*3230*/  ISETP.NE.AND P4, PT, R20, R19, PT ;  /* 0x000000131400720c */ /* 0x000fe40003f85270 */
[----:B------:R-:W-:Y:S02]  /*3240*/  SEL R20, R12, 0x1, P3 ;  /* 0x000000010c147807 */ /* 0x000fe40001800000 */
[----:B------:R-:W-:Y:S01]  /*3250*/  ISETP.NE.AND P3, PT, R19, R16, PT ;  /* 0x000000101300720c */ /* 0x000fe20003f65270 */
[----:B------:R-:W-:Y:S01]  /*3260*/  VIADD R19, R13, 0x4 ;  /* 0x000000040d137836 */ /* 0x000fe20000000000 */
[-C--:B------:R-:W-:Y:S01]  /*3270*/  ISETP.EQ.OR P0, PT, R15, R14.reuse, P0 ;  /* 0x0000000e0f00720c */ /* 0x080fe20000702670 */
[----:B------:R-:W-:Y:S01]  /*3280*/  VIADD R15, R13, 0x3 ;  /* 0x000000030d0f7836 */ /* 0x000fe20000000000 */
[-C--:B------:R-:W-:Y:S02]  /*3290*/  ISETP.EQ.OR P3, PT, R23, R14.reuse, P3 ;  /* 0x0000000e1700720c */ /* 0x080fe40001f62670 */
[----:B------:R-:W-:-:S02]  /*32a0*/  ISETP.EQ.OR P6, PT, R19, R14, P5 ;  /* 0x0000000e1300720c */ /* 0x000fc40002fc2670 */
[-C--:B------:R-:W-:Y:S02]  /*32b0*/  ISETP.EQ.OR P5, PT, R21, R14.reuse, P4 ;  /* 0x0000000e1500720c */ /* 0x080fe400027a2670 */
[----:B------:R-:W-:Y:S01]  /*32c0*/  ISETP.EQ.OR P2, PT, R15, R14, P2 ;  /* 0x0000000e0f00720c */ /* 0x000fe20001742670 */
[C---:B------:R-:W-:Y:S01]  /*32d0*/  VIADD R15, R13.reuse, 0x7 ;  /* 0x000000070d0f7836 */ /* 0x040fe20000000000 */
[----:B------:R-:W-:Y:S01]  /*32e0*/  P2R R21, PR, RZ, 0x40 ;  /* 0x00000040ff157803 */ /* 0x000fe20000000000 */
[----:B------:R-:W-:Y:S01]  /*32f0*/  VIADD R13, R13, 0x8 ;  /* 0x000000080d0d7836 */ /* 0x000fe20000000000 */
[----:B------:R-:W-:Y:S02]  /*3300*/  P2R R12, PR, RZ, 0x8 ;  /* 0x00000008ff0c7803 */ /* 0x000fe40000000000 */
[----:B------:R-:W-:Y:S02]  /*3310*/  ISETP.NE.AND P3, PT, R21, RZ, PT ;  /* 0x000000ff1500720c */ /* 0x000fe40003f65270 */
[----:B------:R-:W-:-:S02]  /*3320*/  PLOP3.LUT P6, PT, P2, P0, P1, 0xfe, 0x0 ;  /* 0x000000000000781c */ /* 0x000fc400017c1f16 */
[----:B------:R-:W-:Y:S02]  /*3330*/  P2R R23, PR, RZ, 0x20 ;  /* 0x00000020ff177803 */ /* 0x000fe40000000000 */
[----:B------:R-:W-:Y:S02]  /*3340*/  PLOP3.LUT P6, PT, P5, P6, P3, 0xfe, 0x0 ;  /* 0x000000000000781c */ /* 0x000fe40002fcdf36 */
[----:B------:R-:W-:Y:S02]  /*3350*/  ISETP.NE.AND P5, PT, R17, R18, PT ;  /* 0x000000121100720c */ /* 0x000fe40003fa5270 */
[----:B------:R-:W-:Y:S02]  /*3360*/  ISETP.NE.AND P3, PT, R12, RZ, PT ;  /* 0x000000ff0c00720c */ /* 0x000fe40003f65270 */
[----:B------:R-:W-:Y:S02]  /*3370*/  ISETP.EQ.OR P5, PT, R13, R14, P5 ;  /* 0x0000000e0d00720c */ /* 0x000fe40002fa2670 */
[----:B-12---:R-:W-:-:S02]  /*3380*/  VIMNMX R13, PT, PT, R9, R2, PT ;  /* 0x00000002090d7248 */ /* 0x006fc40003fe0100 */
[----:B------:R-:W-:Y:S02]  /*3390*/  ISETP.NE.AND P4, PT, R16, R17, PT ;  /* 0x000000111000720c */ /* 0x000fe40003f85270 */
[----:B------:R-:W-:Y:S02]  /*33a0*/  SEL R12, R2, R13, P0 ;  /* 0x0000000d020c7207 */ /* 0x000fe40000000000 */
[----:B------:R-:W-:Y:S02]  /*33b0*/  ISETP.EQ.OR P4, PT, R15, R14, P4 ;  /* 0x0000000e0f00720c */ /* 0x000fe40002782670 */
[C---:B---3--:R-:W-:Y:S02]  /*33c0*/  VIMNMX R12, PT, PT, R3.reuse, R12, PT ;  /* 0x0000000c030c7248 */ /* 0x048fe40003fe0100 */
[----:B------:R-:W-:Y:S02]  /*33d0*/  PLOP3.LUT P6, PT, P4, P6, P3, 0xfe, 0x0 ;  /* 0x000000000000781c */ /* 0x000fe400027cdf36 */
[----:B------:R-:W-:-:S02]  /*33e0*/  SEL R13, R3, R12, P1 ;  /* 0x0000000c030d7207 */ /* 0x000fc40000800000 */
[----:B------:R-:W-:Y:S02]  /*33f0*/  P2R R16, PR, RZ, 0x1 ;  /* 0x00000001ff107803 */ /* 0x000fe40000000000 */
[C---:B----4-:R-:W-:Y:S02]  /*3400*/  VIMNMX R13, PT, PT, R4.reuse, R13, PT ;  /* 0x0000000d040d7248 */ /* 0x050fe40003fe0100 */
[----:B------:R-:W-:Y:S02]  /*3410*/  ISETP.NE.AND P0, PT, R21, RZ, PT ;  /* 0x000000ff1500720c */ /* 0x000fe40003f05270 */
[----:B------:R-:W-:Y:S02]  /*3420*/  SEL R12, R4, R13, P2 ;  /* 0x0000000d040c7207 */ /* 0x000fe40001000000 */
[----:B------:R-:W-:Y:S02]  /*3430*/  PLOP3.LUT P6, PT, P6, P5, PT, 0xf8, 0x8f ;  /* 0x00000000008f781c */ /* 0x000fe400037cbf70 */
[----:B------:R-:W-:-:S02]  /*3440*/  VIMNMX R12, PT, PT, R5, R12, PT ;  /* 0x0000000c050c7248 */ /* 0x000fc40003fe0100 */
[----:B------:R-:W-:Y:S02]  /*3450*/  SEL R15, RZ, 0x1, !P6 ;  /* 0x00000001ff0f7807 */ /* 0x000fe40007000000 */
[----:B------:R-:W-:Y:S02]  /*3460*/  SEL R13, R5, R12, P0 ;  /* 0x0000000c050d7207 */ /* 0x000fe40000000000 */
[----:B------:R-:W-:Y:S02]  /*3470*/  ISETP.NE.AND P6, PT, R23, RZ, PT ;  /* 0x000000ff1700720c */ /* 0x000fe40003fc5270 */
[C---:B------:R-:W-:Y:S02]  /*3480*/  VIMNMX R13, PT, PT, R6.reuse, R13, PT ;  /* 0x0000000d060d7248 */ /* 0x040fe40003fe0100 */
[----:B------:R-:W-:Y:S02]  /*3490*/  ISETP.GE.AND P0, PT, R41, 0x1, PT ;  /* 0x000000012900780c */ /* 0x000fe40003f06270 */
[----:B------:R-:W-:-:S02]  /*34a0*/  SEL R12, R6, R13, P6 ;  /* 0x0000000d060c7207 */ /* 0x000fc40003000000 */
[----:B------:R-:W-:Y:S02]  /*34b0*/  LOP3.LUT P6, R15, R20, RZ, R15, 0xfa, !PT ;  /* 0x000000ff140f7212 */ /* 0x000fe400078cfa0f */
[----:B------:R-:W-:-:S04]  /*34c0*/  VIMNMX R12, PT, PT, R7, R12, PT ;  /* 0x0000000c070c7248 */ /* 0x000fc80003fe0100 */
[----:B------:R-:W-:-:S04]  /*34d0*/  SEL R13, R7, R12, P3 ;  /* 0x0000000c070d7207 */ /* 0x000fc80001800000 */
[----:B------:R-:W-:-:S04]  /*34e0*/  VIMNMX R13, PT, PT, R8, R13, PT ;  /* 0x0000000d080d7248 */ /* 0x000fc80003fe0100 */
[----:B------:R-:W-:-:S04]  /*34f0*/  SEL R13, R8, R13, P4 ;  /* 0x0000000d080d7207 */ /* 0x000fc80002000000 */
[----:B------:R-:W-:-:S04]  /*3500*/  VIMNMX R13, PT, PT, R10, R13, PT ;  /* 0x0000000d0a0d7248 */ /* 0x000fc80003fe0100 */
[----:B------:R-:W-:-:S05]  /*3510*/  SEL R12, R10, R13, P5 ;  /* 0x0000000d0a0c7207 */ /* 0x000fca0002800000 */
[----:B------:R-:W0:Y:S02]  /*3520*/  SHFL.UP PT, R13, R12, 0x1, RZ ;  /* 0x042000000c0d7989 */ /* 0x000e2400000e00ff */
[----:B0-----:R-:W-:-:S04]  /*3530*/  VIMNMX R13, PT, PT, R12, R13, PT ;  /* 0x0000000d0c0d7248 */ /* 0x001fc80003fe0100 */
[----:B------:R-:W-:Y:S02]  /*3540*/  @P0 SEL R12, R13, R12, !P6 ;  /* 0x0000000c0d0c0207 */ /* 0x000fe40007000000 */
[----:B------:R-:W0:Y:S02]  /*3550*/  SHFL.UP PT, R13, R15, 0x1, RZ ;  /* 0x042000000f0d7989 */ /* 0x000e2400000e00ff */
[----:B0-----:R-:W-:Y:S02]  /*3560*/  SEL R14, R13, RZ, P0 ;  /* 0x000000ff0d0e7207 */ /* 0x001fe40000000000 */
[----:B------:R-:W0:Y:S01]  /*3570*/  SHFL.UP PT, R13, R12, 0x2, RZ ;  /* 0x044000000c0d7989 */ /* 0x000e2200000e00ff */
[----:B------:R-:W-:Y:S02]  /*3580*/  ISETP.GE.AND P0, PT, R41, 0x2, PT ;  /* 0x000000022900780c */ /* 0x000fe40003f06270 */
[----:B------:R-:W-:Y:S02]  /*3590*/  LOP3.LUT P6, R14, R14, RZ, R15, 0xfa, !PT ;  /* 0x000000ff0e0e7212 */ /* 0x000fe400078cfa0f */
[----:B0-----:R-:W-:-:S09]  /*35a0*/  VIMNMX R13, PT, PT, R12, R13, PT ;  /* 0x0000000d0c0d7248 */ /* 0x001fd20003fe0100 */
        /* <DEDUP_REMOVED lines=9> */
[----:B0-----:R-:W-:-:S03]  /*3640*/  SEL R18, R15, RZ, P0 ;  /* 0x000000ff0f127207 */ /* 0x001fc60000000000 */
[----:B------:R-:W0:Y:S01]  /*3650*/  SHFL.UP PT, R15, R12, 0x8, RZ ;  /* 0x050000000c0f7989 */ /* 0x000e2200000e00ff */
[----:B------:R-:W-:Y:S02]  /*3660*/  ISETP.GE.AND P0, PT, R41, 0x8, PT ;  /* 0x000000082900780c */ /* 0x000fe40003f06270 */
[----:B------:R-:W-:-:S05]  /*3670*/  LOP3.LUT P6, R18, R18, RZ, R13, 0xfa, !PT ;  /* 0x000000ff12127212 */ /* 0x000fca00078cfa0d */
[----:B------:R-:W1:Y:S01]  /*3680*/  SHFL.UP PT, R14, R18, 0x8, RZ ;  /* 0x05000000120e7989 */ /* 0x000e6200000e00ff */
[----:B0-----:R-:W-:-:S05]  /*3690*/  VIMNMX R15, PT, PT, R12, R15, PT ;  /* 0x0000000f0c0f7248 */ /* 0x001fca0003fe0100 */
[----:B------:R-:W-:Y:S02]  /*36a0*/  @P0 SEL R12, R15, R12, !P6 ;  /* 0x0000000c0f0c0207 */ /* 0x000fe40007000000 */
[----:B------:R-:W-:Y:S02]  /*36b0*/  ISETP.GE.AND P6, PT, R41, 0x8, PT ;  /* 0x000000082900780c */ /* 0x000fe40003fc6270 */
[----:B------:R-:W-:Y:S01]  /*36c0*/  ISETP.NE.AND P0, PT, R16, RZ, PT ;  /* 0x000000ff1000720c */ /* 0x000fe20003f05270 */
[----:B------:R-:W0:Y:S01]  /*36d0*/  SHFL.UP PT, R17, R12, 0x10, RZ ;  /* 0x060000000c117989 */ /* 0x000e2200000e00ff */
[----:B-1----:R-:W-:-:S04]  /*36e0*/  SEL R15, R14, RZ, P6 ;  /* 0x000000ff0e0f7207 */ /* 0x002fc80003000000 */
[----:B------:R-:W-:-:S05]  /*36f0*/  LOP3.LUT P6, R13, R15, RZ, R18, 0xfa, !PT ;  /* 0x000000ff0f0d7212 */ /* 0x000fca00078cfa12 */
[----:B------:R-:W1:Y:S01]  /*3700*/  SHFL.UP PT, R14, R13, 0x10, RZ ;  /* 0x060000000d0e7989 */ /* 0x000e6200000e00ff */
[----:B0-----:R-:W-:-:S04]  /*3710*/  VIMNMX R17, PT, PT, R12, R17, PT ;  /* 0x000000110c117248 */ /* 0x001fc80003fe0100 */
[----:B------:R-:W-:Y:S02]  /*3720*/  SEL R15, R17, R12, !P6 ;  /* 0x0000000c110f7207 */ /* 0x000fe40007000000 */
[----:B------:R-:W-:-:S04]  /*3730*/  ISETP.GE.AND P6, PT, R41, 0x10, PT ;  /* 0x000000102900780c */ /* 0x000fc80003fc6270 */
[----:B-1----:R-:W-:Y:S02]  /*3740*/  SEL R14, R14, RZ, P6 ;  /* 0x000000ff0e0e7207 */ /* 0x002fe40003000000 */
[----:B------:R-:W-:Y:S02]  /*3750*/  SEL R16, R12, R15, !P6 ;  /* 0x0000000f0c107207 */ /* 0x000fe40007000000 */
[----:B------:R-:W-:Y:S02]  /*3760*/  ISETP.NE.AND P6, PT, R41, 0x1f, PT ;  /* 0x0000001f2900780c */ /* 0x000fe40003fc5270 */
[----:B------:R-:W-:Y:S01]  /*3770*/  LOP3.LUT R14, R14, R13, RZ, 0xfc, !PT ;  /* 0x0000000d0e0e7212 */ /* 0x000fe200078efcff */
[----:B------:R0:W1:Y:S04]  /*3780*/  SHFL.UP PT, R24, R16, 0x1, RZ ;  /* 0x0420000010187989 */ /* 0x00006800000e00ff */
[----:B------:R0:W2:Y:S06]  /*3790*/  SHFL.UP PT, R25, R14, 0x1, RZ ;  /* 0x042000000e197989 */ /* 0x0000ac00000e00ff */
[----:B------:R-:W-:-:S05]  /*37a0*/  @!P6 LEA R17, R11, UR4, 0x3 ;  /* 0x000000040b11ec11 */ /* 0x000fca000f8e18ff */
[----:B------:R0:W-:Y:S01]  /*37b0*/  @!P6 STS.64 [R17], R14 ;  /* 0x0000000e1100e388 */ /* 0x0001e20000000a00 */
[----:B------:R-:W-:Y:S01]  /*37c0*/  BAR.SYNC.DEFER_BLOCKING 0x0 ;  /* 0x0000000000007b1d */ /* 0x000fe20000010000 */
[----:B------:R-:W-:-:S13]  /*37d0*/  ISETP.GE.U32.AND P6, PT, R22, 0x20, PT ;  /* 0x000000201600780c */ /* 0x000fda0003fc6070 */
[----:B012---:R-:W-:Y:S05]  /*37e0*/  @!P6 BRA `(.L_x_19) ;  /* 0x00000000007ce947 */ /* 0x007fea0003800000 */
[----:B------:R-:W0:Y:S01]  /*37f0*/  LDS.128 R16, [UR4] ;  /* 0x00000004ff107984 */ /* 0x000e220008000c00 */
[----:B------:R-:W-:Y:S02]  /*3800*/  P2R R27, PR, RZ, 0x1 ;  /* 0x00000001ff1b7803 */ /* 0x000fe40000000000 */
[----:B------:R-:W-:Y:S01]  /*3810*/  ISETP.NE.AND P0, PT, R11, 0x3, PT ;  /* 0x000000030b00780c */ /* 0x000fe20003f05270 */
[----:B------:R-:W1:Y:S01]  /*3820*/  LDS.128 R12, [UR4+0x10] ;  /* 0x00001004ff0c7984 */ /* 0x000e620008000c00 */
[----:B0-----:R-:W-:-:S13]  /*3830*/  ISETP.NE.AND P6, PT, R18, RZ, PT ;  /* 0x000000ff1200720c */ /* 0x001fda0003fc5270 */
[----:B------:R-:W-:Y:S02]  /*3840*/  @!P6 VIMNMX R19, PT, PT, R17, R19, PT ;  /* 0x000000131113e248 */ /* 0x000fe40003fe0100 */
[----:B-1----:R-:W-:-:S13]  /*3850*/  ISETP.NE.AND P6, PT, R12, RZ, PT ;  /* 0x000000ff0c00720c */ /* 0x002fda0003fc5270 */
[----:B------:R-:W-:Y:S02]  /*3860*/  @!P6 VIMNMX R13, PT, PT, R19, R13, PT ;  /* 0x0000000d130de248 */ /* 0x000fe40003fe0100 */
[----:B------:R-:W-:-:S13]  /*3870*/  ISETP.NE.AND P6, PT, R14, RZ, PT ;  /* 0x000000ff0e00720c */ /* 0x000fda0003fc5270 */
[----:B------:R-:W-:Y:S02]  /*3880*/  @!P6 VIMNMX R15, PT, PT, R15, R13, PT ;  /* 0x0000000d0f0fe248 */ /* 0x000fe40003fe0100 */
[----:B------:R-:W-:-:S04]  /*3890*/  ISETP.NE.AND P6, PT, R11, 0x2, PT ;  /* 0x000000020b00780c */ /* 0x000fc80003fc5270 */
[----:B------:R-:W-:Y:S02]  /*38a0*/  @P0 SEL R13, R19, R17, !P6 ;  /* 0x00000011130d0207 */ /* 0x000fe40007000000 */
[----:B------:R-:W0:Y:S01]  /*38b0*/  LDS.128 R16, [UR4+0x20] ;  /* 0x00002004ff107984 */ /* 0x000e220008000c00 */
[----:B------:R-:W-:Y:S02]  /*38c0*/  ISETP.NE.AND P0, PT, R11, 0x5, PT ;  /* 0x000000050b00780c */ /* 0x000fe40003f05270 */
[----:B0-----:R-:W-:-:S13]  /*38d0*/  ISETP.NE.AND P6, PT, R16, RZ, PT ;  /* 0x000000ff1000720c */ /* 0x001fda0003fc5270 */
[----:B------:R-:W-:Y:S02]  /*38e0*/  @!P6 VIMNMX R17, PT, PT, R15, R17, PT ;  /* 0x000000110f11e248 */ /* 0x000fe40003fe0100 */
[----:B------:R-:W-:-:S13]  /*38f0*/  ISETP.NE.AND P6, PT, R18, RZ, PT ;  /* 0x000000ff1200720c */ /* 0x000fda0003fc5270 */
[----:B------:R-:W-:Y:S02]  /*3900*/  @!P6 VIMNMX R19, PT, PT, R19, R17, PT ;  /* 0x000000111313e248 */ /* 0x000fe40003fe0100 */
[----:B------:R-:W-:-:S04]  /*3910*/  ISETP.NE.AND P6, PT, R11, 0x4, PT ;  /* 0x000000040b00780c */ /* 0x000fc80003fc5270 */
[----:B------:R-:W-:Y:S02]  /*3920*/  @P0 SEL R17, R15, R13, !P6 ;  /* 0x0000000d0f110207 */ /* 0x000fe40007000000 */
[----:B------:R-:W0:Y:S01]  /*3930*/  LDS.64 R12, [UR4+0x30] ;  /* 0x00003004ff0c7984 */ /* 0x000e220008000a00 */
[----:B------:R-:W-:Y:S02]  /*3940*/  ISETP.NE.AND P0, PT, R11, 0x7, PT ;  /* 0x000000070b00780c */ /* 0x000fe40003f05270 */
[----:B0-----:R-:W-:-:S13]  /*3950*/  ISETP.NE.AND P6, PT, R12, RZ, PT ;  /* 0x000000ff0c00720c */ /* 0x001fda0003fc5270 */
[----:B------:R-:W-:Y:S02]  /*3960*/  @!P6 VIMNMX R13, PT, PT, R19, R13, PT ;  /* 0x0000000d130de248 */ /* 0x000fe40003fe0100 */
[----:B------:R-:W-:-:S04]  /*3970*/  ISETP.NE.AND P6, PT, R11, 0x6, PT ;  /* 0x000000060b00780c */ /* 0x000fc80003fc5270 */
[----:B------:R-:W-:Y:S02]  /*3980*/  @P0 SEL R13, R19, R17, !P6 ;  /* 0x00000011130d0207 */ /* 0x000fe40007000000 */
[----:B------:R-:W-:Y:S02]  /*3990*/  ISETP.NE.AND P6, PT, R25, RZ, PT ;  /* 0x000000ff1900720c */ /* 0x000fe40003fc5270 */
[----:B------:R-:W-:-:S11]  /*39a0*/  ISETP.NE.AND P0, PT, R27, RZ, PT ;  /* 0x000000ff1b00720c */ /* 0x000fd60003f05270 */
[----:B------:R-:W-:Y:S02]  /*39b0*/  @!P6 VIMNMX R24, PT, PT, R24, R13, PT ;  /* 0x0000000d1818e248 */ /* 0x000fe40003fe0100 */
[----:B------:R-:W-:-:S04]  /*39c0*/  ISETP.NE.AND P6, PT, R41, RZ, PT ;  /* 0x000000ff2900720c */ /* 0x000fc80003fc5270 */
[----:B------:R-:W-:-:S09]  /*39d0*/  SEL R24, R13, R24, !P6 ;  /* 0x000000180d187207 */ /* 0x000fd20007000000 */
.L_x_19:
[----:B------:R-:W-:Y:S05]  /*39e0*/  BSYNC.RECONVERGENT B0 ;  /* 0x0000000000007941 */ /* 0x000fea0003800200 */
.L_x_18:
[----:B------:R-:W-:Y:S02]  /*39f0*/  VIMNMX R24, PT, PT, R9, R24, PT ;  /* 0x0000001809187248 */ /* 0x000fe40003fe0100 */
[----:B------:R-:W-:Y:S02]  /*3a00*/  ISETP.NE.AND P6, PT, R20, RZ, PT ;  /* 0x000000ff1400720c */ /* 0x000fe40003fc5270 */
[----:B------:R-:W-:Y:S02]  /*3a10*/  P2R R12, PR, RZ, 0x20 ;  /* 0x00000020ff0c7803 */ /* 0x000fe40000000000 */
        /* <DEDUP_REMOVED lines=21> */
[----:B------:R-:W-:Y:S01]  /*3b70*/  SEL R10, R10, R3, P5 ;  /* 0x000000030a0a7207 */ /* 0x000fe20002800000 */
[----:B------:R-:W-:Y:S06]  /*3b80*/  BRA `(.L_x_20) ;  /* 0x0000001400e07947 */ /* 0x000fec0003800000 */
.L_x_17:
[----:B------:R-:W-:Y:S01]  /*3b90*/  ISETP.NE.AND P0, PT, R22, RZ, PT ;  /* 0x000000ff1600720c */ /* 0x000fe20003f05270 */
[----:B------:R-:W-:-:S12]  /*3ba0*/  IMAD.MOV.U32 R30, RZ, RZ, RZ ;  /* 0x000000ffff1e7224 */ /* 0x000fd800078e00ff */
[----:B0-----:R-:W0:Y:S02]  /*3bb0*/  @!P0 LDC.64 R12, c[0x0][0x388] ;  /* 0x0000e200ff0c8b82 */ /* 0x001e240000000a00 */
[----:B0-----:R-:W-:-:S05]  /*3bc0*/  @!P0 IMAD.WIDE.U32 R12, R32, 0x4, R12 ;  /* 0x00000004200c8825 */ /* 0x001fca00078e000c */
[----:B------:R0:W5:Y:S01]  /*3bd0*/  @!P0 LDG.E R30, desc[UR8][R12.64] ;  /* 0x000000080c1e8981 */ /* 0x000162000c1e1900 */
[----:B------:R-:W-:Y:S01]  /*3be0*/  IMAD R25, R22, 0x9, RZ ;  /* 0x0000000916197824 */ /* 0x000fe200078e02ff */
[----:B------:R-:W-:Y:S02]  /*3bf0*/  ISETP.NE.AND P1, PT, R15, R24, PT ;  /* 0x000000180f00720c */ /* 0x000fe40003f25270 */
[----:B-12---:R-:W-:Y:S01]  /*3c00*/  VIMNMX R29, PT, PT, R9, R2, PT ;  /* 0x00000002091d7248 */ /* 0x006fe20003fe0100 */
[----:B------:R-:W-:Y:S01]  /*3c10*/  VIADD R27, R25, 0x1 ;  /* 0x00000001191b7836 */ /* 0x000fe20000000000 */
[----:B------:R-:W-:Y:S02]  /*3c20*/  ISETP.NE.AND P2, PT, R24, R21, PT ;  /* 0x000000151800720c */ /* 0x000fe40003f45270 */
[----:B------:R-:W-:Y:S02]  /*3c30*/  ISETP.NE.AND P0, PT, R21, R23, PT ;  /* 0x000000171500720c */ /* 0x000fe40003f05270 */
[----:B------:R-:W-:Y:S01]  /*3c40*/  ISETP.EQ.OR P1, PT, R27, R14, P1 ;  /* 0x0000000e1b00720c */ /* 0x000fe20000f22670 */
[C---:B------:R-:W-:Y:S01]  /*3c50*/  VIADD R27, R25.reuse, 0x2 ;  /* 0x00000002191b7836 */ /* 0x040fe20000000000 */
[----:B------:R-:W-:Y:S01]  /*3c60*/  ISETP.NE.AND P3, PT, R22, RZ, PT ;  /* 0x000000ff1600720c */ /* 0x000fe20003f65270 */
[----:B0-----:R-:W-:Y:S01]  /*3c70*/  VIADD R13, R25, 0x3 ;  /* 0x00000003190d7836 */ /* 0x001fe20000000000 */
[----:B------:R-:W-:-:S02]  /*3c80*/  SEL R24, R2, R29, P1 ;  /* 0x0000001d02187207 */ /* 0x000fc40000800000 */
[----:B------:R-:W-:Y:S02]  /*3c90*/  ISETP.EQ.OR P2, PT, R27, R14, P2 ;  /* 0x0000000e1b00720c */ /* 0x000fe40001742670 */
[----:B---3--:R-:W-:Y:S02]  /*3ca0*/  VIMNMX R24, PT, PT, R3, R24, PT ;  /* 0x0000001803187248 */ /* 0x008fe40003fe0100 */
[----:B------:R-:W-:Y:S02]  /*3cb0*/  ISETP.EQ.OR P4, PT, R13, R14, P0 ;  /* 0x0000000e0d00720c */ /* 0x000fe40000782670 */
[----:B------:R-:W-:Y:S02]  /*3cc0*/  SEL R21, R3, R24, P2 ;  /* 0x0000001803157207 */ /* 0x000fe40001000000 */
[----:B------:R-:W-:Y:S02]  /*3cd0*/  ISETP.NE.AND P0, PT, R23, R20, PT ;  /* 0x000000141700720c */ /* 0x000fe40003f05270 */
[----:B----4-:R-:W-:Y:S01]  /*3ce0*/  VIMNMX R13, PT, PT, R4, R21, PT ;  /* 0x00000015040d7248 */ /* 0x010fe20003fe0100 */
[----:B------:R-:W-:Y:S01]  /*3cf0*/  VIADD R21, R25, 0x4 ;  /* 0x0000000419157836 */ /* 0x000fe20000000000 */
[----:B------:R-:W-:-:S02]  /*3d00*/  P2R R28, PR, RZ, 0x10 ;  /* 0x00000010ff1c7803 */ /* 0x000fc40000000000 */
[----:B------:R-:W-:Y:S02]  /*3d10*/  SEL R12, R4, R13, P4 ;  /* 0x0000000d040c7207 */ /* 0x000fe40002000000 */
[----:B------:R-:W-:Y:S02]  /*3d20*/  LEA R13, R22, UR4, 0x2 ;  /* 0x00000004160d7c11 */ /* 0x000fe4000f8e10ff */
[----:B------:R-:W-:Y:S01]  /*3d30*/  ISETP.EQ.OR P4, PT, R21, R14, P0 ;  /* 0x0000000e1500720c */ /* 0x000fe20000782670 */
[----:B------:R-:W-:Y:S01]  /*3d40*/  VIADD R21, R25, 0x5 ;  /* 0x0000000519157836 */ /* 0x000fe20000000000 */
[C---:B------:R-:W-:Y:S01]  /*3d50*/  VIMNMX R12, PT, PT, R5.reuse, R12, PT ;  /* 0x0000000c050c7248 */ /* 0x040fe20003fe0100 */
[----:B------:R-:W-:Y:S01]  /*3d60*/  STS [R13+0x47c], R18 ;  /* 0x00047c120d007388 */ /* 0x000fe20000000800 */
[----:B------:R-:W-:Y:S01]  /*3d70*/  BAR.SYNC.DEFER_BLOCKING 0x0 ;  /* 0x0000000000007b1d */ /* 0x000fe20000010000 */
[----:B------:R-:W-:Y:S02]  /*3d80*/  ISETP.NE.AND P0, PT, R20, R19, PT ;  /* 0x000000131400720c */ /* 0x000fe40003f05270 */
[----:B------:R-:W-:-:S02]  /*3d90*/  SEL R23, R5, R12, P4 ;  /* 0x0000000c05177207 */ /* 0x000fc40002000000 */
[----:B------:R-:W-:Y:S02]  /*3da0*/  ISETP.EQ.OR P6, PT, R21, R14, P0 ;  /* 0x0000000e1500720c */ /* 0x000fe400007c2670 */
[C---:B------:R-:W-:Y:S02]  /*3db0*/  VIMNMX R23, PT, PT, R6.reuse, R23, PT ;  /* 0x0000001706177248 */ /* 0x040fe40003fe0100 */
[----:B------:R-:W-:Y:S02]  /*3dc0*/  P2R R27, PR, RZ, 0x10 ;  /* 0x00000010ff1b7803 */ /* 0x000fe40000000000 */
[----:B------:R-:W-:Y:S02]  /*3dd0*/  SEL R12, R6, R23, P6 ;  /* 0x00000017060c7207 */ /* 0x000fe40003000000 */
[----:B------:R-:W-:Y:S02]  /*3de0*/  ISETP.NE.AND P4, PT, R16, R17, PT ;  /* 0x000000111000720c */ /* 0x000fe40003f85270 */
[----:B------:R-:W-:-:S02]  /*3df0*/  VIMNMX R12, PT, PT, R7, R12, PT ;  /* 0x0000000c070c7248 */ /* 0x000fc40003fe0100 */
[----:B------:R-:W-:Y:S02]  /*3e00*/  ISETP.NE.AND P5, PT, R17, R18, PT ;  /* 0x000000121100720c */ /* 0x000fe40003fa5270 */
[----:B------:R-:W-:Y:S02]  /*3e10*/  P2R R36, PR, RZ, 0x40 ;  /* 0x00000040ff247803 */ /* 0x000fe40000000000 */
[----:B------:R-:W-:Y:S02]  /*3e20*/  P2R R20, PR, RZ, 0x40 ;  /* 0x00000040ff147803 */ /* 0x000fe40000000000 */
[----:B------:R-:W-:Y:S02]  /*3e30*/  P2R R23, PR, RZ, 0x2 ;  /* 0x00000002ff177803 */ /* 0x000fe40000000000 */
[----:B------:R-:W-:Y:S01]  /*3e40*/  ISETP.NE.AND P6, PT, R28, RZ, PT ;  /* 0x000000ff1c00720c */ /* 0x000fe20003fc5270 */
[----:B-----5:R0:W1:Y:S01]  /*3e50*/  @P3 LDS R30, [R13+0x478] ;  /* 0x000478000d1e3984 */ /* 0x0200620000000800 */
[----:B------:R-:W-:Y:S01]  /*3e60*/  ISETP.NE.AND P3, PT, R19, R16, PT ;  /* 0x000000101300720c */ /* 0x000fe20003f65270 */
[----:B------:R-:W-:-:S05]  /*3e70*/  VIADD R19, R25, 0x6 ;  /* 0x0000000619137836 */ /* 0x000fca0000000000 */
[----:B------:R-:W-:Y:S01]  /*3e80*/  ISETP.EQ.OR P3, PT, R19, R14, P3 ;  /* 0x0000000e1300720c */ /* 0x000fe20001f62670 */
[C---:B------:R-:W-:Y:S02]  /*3e90*/  VIADD R19, R25.reuse, 0x7 ;  /* 0x0000000719137836 */ /* 0x040fe40000000000 */
[----:B0-----:R-:W-:Y:S01]  /*3ea0*/  VIADD R13, R25, 0x8 ;  /* 0x00000008190d7836 */ /* 0x001fe20000000000 */
[----:B------:R-:W-:Y:S02]  /*3eb0*/  SEL R21, R7, R12, P3 ;  /* 0x0000000c07157207 */ /* 0x000fe40001800000 */
[-C--:B------:R-:W-:Y:S02]  /*3ec0*/  ISETP.EQ.OR P4, PT, R19, R14.reuse, P4 ;  /* 0x0000000e1300720c */ /* 0x080fe40002782670 */
[----:B------:R-:W-:Y:S02]  /*3ed0*/  VIMNMX R21, PT, PT, R8, R21, PT ;  /* 0x0000001508157248 */ /* 0x000fe40003fe0100 */
[----:B------:R-:W-:-:S02]  /*3ee0*/  ISETP.EQ.OR P5, PT, R13, R14, P5 ;  /* 0x0000000e0d00720c */ /* 0x000fc40002fa2670 */
[----:B------:R-:W-:-:S04]  /*3ef0*/  SEL R21, R8, R21, P4 ;  /* 0x0000001508157207 */ /* 0x000fc80002000000 */
[----:B------:R-:W-:-:S04]  /*3f00*/  VIMNMX R21, PT, PT, R10, R21, PT ;  /* 0x000000150a157248 */ /* 0x000fc80003fe0100 */
[----:B------:R-:W-:-:S05]  /*3f10*/  SEL R12, R10, R21, P5 ;  /* 0x000000150a0c7207 */ /* 0x000fca0002800000 */
[----:B------:R-:W0:Y:S01]  /*3f20*/  SHFL.UP PT, R17, R12, 0x1, RZ ;  /* 0x042000000c117989 */ /* 0x000e2200000e00ff */
[----:B-1----:R-:W-:-:S04]  /*3f30*/  ISETP.NE.AND P0, PT, R30, R15, PT ;  /* 0x0000000f1e00720c */ /* 0x002fc80003f05270 */
[----:B------:R-:W-:-:S04]  /*3f40*/  ISETP.EQ.OR P0, PT, R25, R14, P0 ;  /* 0x0000000e1900720c */ /* 0x000fc80000702670 */
[----:B------:R-:W-:Y:S02]  /*3f50*/  P2R R38, PR, RZ, 0x1 ;  /* 0x00000001ff267803 */ /* 0x000fe40000000000 */
[----:B------:R-:W-:Y:S02]  /*3f60*/  PLOP3.LUT P0, PT, P2, P1, P0, 0xfe, 0x0 ;  /* 0x000000000000781c */ /* 0x000fe40001703f06 */
[----:B------:R-:W-:-:S04]  /*3f70*/  ISETP.NE.AND P1, PT, R27, RZ, PT ;  /* 0x000000ff1b00720c */ /* 0x000fc80003f25270 */
[----:B------:R-:W-:Y:S02]  /*3f80*/  PLOP3.LUT P0, PT, P1, P6, P0, 0xfe, 0x0 ;  /* 0x000000000000781c */ /* 0x000fe40000f0df06 */
[----:B------:R-:W-:Y:S02]  /*3f90*/  ISETP.NE.AND P6, PT, R20, RZ, PT ;  /* 0x000000ff1400720c */ /* 0x000fe40003fc5270 */
[----:B0-----:R-:W-:Y:S02]  /*3fa0*/  VIMNMX R17, PT, PT, R12, R17, PT ;  /* 0x000000110c117248 */ /* 0x001fe40003fe0100 */
[----:B------:R-:W-:Y:S02]  /*3fb0*/  PLOP3.LUT P0, PT, P3, P6, P0, 0xfe, 0x0 ;  /* 0x000000000000781c */ /* 0x000fe40001f0df06 */
[----:B------:R-:W-:Y:S02]  /*3fc0*/  ISETP.GE.AND P6, PT, R41, 0x1, PT ;  /* 0x000000012900780c */ /* 0x000fe40003fc6270 */
[----:B------:R-:W-:-:S02]  /*3fd0*/  PLOP3.LUT P0, PT, P5, P4, P0, 0xfe, 0x0 ;  /* 0x000000000000781c */ /* 0x000fc40002f09f06 */
[----:B------:R-:W-:Y:S02]  /*3fe0*/  ISETP.GE.U32.AND P1, PT, R22, 0x20, PT ;  /* 0x000000201600780c */ /* 0x000fe40003f26070 */
[----:B------:R-:W-:-:S05]  /*3ff0*/  SEL R13, RZ, 0x1, !P0 ;  /* 0x00000001ff0d7807 */ /* 0x000fca0004000000 */
[----:B------:R-:W0:Y:S02]  /*4000*/  SHFL.UP PT, R14, R13, 0x1, RZ ;  /* 0x042000000d0e7989 */ /* 0x000e2400000e00ff */
[----:B------:R-:W-:Y:S02]  /*4010*/  @P6 SEL R12, R12, R17, P0 ;  /* 0x000000110c0c6207 */ /* 0x000fe40000000000 */
[----:B------:R-:W-:-:S03]  /*4020*/  ISETP.GE.AND P0, PT, R41, 0x2, PT ;  /* 0x000000022900780c */ /* 0x000fc60003f06270 */
[----:B------:R-:W1:Y:S01]  /*4030*/  SHFL.UP PT, R15, R12, 0x2, RZ ;  /* 0x044000000c0f7989 */ /* 0x000e6200000e00ff */
[----:B0-----:R-:W-:-:S04]  /*4040*/  SEL R14, R14, RZ, P6 ;  /* 0x000000ff0e0e7207 */ /* 0x001fc80003000000 */
[----:B------:R-:W-:Y:S02]  /*4050*/  LOP3.LUT P6, R14, R14, RZ, R13, 0xfa, !PT ;  /* 0x000000ff0e0e7212 */ /* 0x000fe400078cfa0d */
[----:B-1----:R-:W-:-:S04]  /*4060*/  VIMNMX R15, PT, PT, R12, R15, PT ;  /* 0x0000000f0c0f7248 */ /* 0x002fc80003fe0100 */
        /* <DEDUP_REMOVED lines=12> */
[----:B------:R-:W-:Y:S02]  /*4130*/  LOP3.LUT P6, R16, R16, RZ, R15, 0xfa, !PT ;  /* 0x000000ff10107212 */ /* 0x000fe400078cfa0f */
[----:B0-----:R-:W-:-:S09]  /*4140*/  VIMNMX R13, PT, PT, R12, R13, PT ;  /* 0x0000000d0c0d7248 */ /* 0x001fd20003fe0100 */
[----:B------:R-:W-:Y:S02]  /*4150*/  @P0 SEL R12, R13, R12, !P6 ;  /* 0x0000000c0d0c0207 */ /* 0x000fe40007000000 */
[----:B------:R-:W0:Y:S01]  /*4160*/  SHFL.UP PT, R13, R16, 0x8, RZ ;  /* 0x05000000100d7989 */ /* 0x000e2200000e00ff */
[----:B------:R-:W-:-:S03]  /*4170*/  ISETP.NE.AND P6, PT, R41, 0x1f, PT ;  /* 0x0000001f2900780c */ /* 0x000fc60003fc5270 */
[----:B------:R-:W1:Y:S10]  /*4180*/  SHFL.UP PT, R17, R12, 0x10, RZ ;  /* 0x060000000c117989 */ /* 0x000e7400000e00ff */
[----:B------:R-:W-:-:S02]  /*4190*/  @!P6 LEA R29, R11, UR4, 0x3 ;  /* 0x000000040b1dec11 */ /* 0x000fc4000f8e18ff */
[----:B0-----:R-:W-:Y:S02]  /*41a0*/  SEL R13, R13, RZ, P0 ;  /* 0x000000ff0d0d7207 */ /* 0x001fe40000000000 */
[----:B-1----:R-:W-:Y:S02]  /*41b0*/  VIMNMX R21, PT, PT, R12, R17, PT ;  /* 0x000000110c157248 */ /* 0x002fe40003fe0100 */
[----:B------:R-:W-:-:S04]  /*41c0*/  LOP3.LUT P0, R17, R13, RZ, R16, 0xfa, !PT ;  /* 0x000000ff0d117212 */ /* 0x000fc8000780fa10 */
[----:B------:R-:W-:Y:S01]  /*41d0*/  SEL R21, R21, R12, !P0 ;  /* 0x0000000c15157207 */ /* 0x000fe20004000000 */
[----:B------:R-:W0:Y:S01]  /*41e0*/  SHFL.UP PT, R13, R17, 0x10, RZ ;  /* 0x06000000110d7989 */ /* 0x000e2200000e00ff */
[----:B------:R-:W-:-:S04]  /*41f0*/  ISETP.GE.AND P0, PT, R41, 0x10, PT ;  /* 0x000000102900780c */ /* 0x000fc80003f06270 */
[----:B------:R-:W-:Y:S02]  /*4200*/  SEL R24, R12, R21, !P0 ;  /* 0x000000150c187207 */ /* 0x000fe40004000000 */
[----:B0-----:R-:W-:-:S04]  /*4210*/  SEL R20, R13, RZ, P0 ;  /* 0x000000ff0d147207 */ /* 0x001fc80000000000 */
[----:B------:R-:W-:-:S05]  /*4220*/  LOP3.LUT R20, R20, R17, RZ, 0xfc, !PT ;  /* 0x0000001114147212 */ /* 0x000fca00078efcff */
[----:B------:R-:W-:Y:S01]  /*4230*/  @!P6 STS.64 [R29], R20 ;  /* 0x000000141d00e388 */ /* 0x000fe20000000a00 */
[----:B------:R-:W-:Y:S06]  /*4240*/  BAR.SYNC.DEFER_BLOCKING 0x0 ;  /* 0x0000000000007b1d */ /* 0x000fec0000010000 */
[----:B------:R-:W0:Y:S04]  /*4250*/  SHFL.UP PT, R29, R20, 0x1, RZ ;  /* 0x04200000141d7989 */ /* 0x000e2800000e00ff */
[----:B------:R-:W1:Y:S04]  /*4260*/  LDS.128 R12, [UR4] ;  /* 0x00000004ff0c7984 */ /* 0x000e680008000c00 */
[----:B------:R-:W2:Y:S01]  /*4270*/  LDS.128 R16, [UR4+0x10] ;  /* 0x00001004ff107984 */ /* 0x000ea20008000c00 */
[----:B0-----:R-:W-:-:S02]  /*4280*/  @P1 ISETP.NE.AND P6, PT, R29, RZ, PT ;  /* 0x000000ff1d00120c */ /* 0x001fc40003fc5270 */
[C---:B-1----:R-:W-:Y:S02]  /*4290*/  ISETP.NE.AND P0, PT, R14.reuse, RZ, PT ;  /* 0x000000ff0e00720c */ /* 0x042fe40003f05270 */
[----:B------:R-:W-:Y:S02]  /*42a0*/  LOP3.LUT R25, R14, R12, RZ, 0xfc, !PT ;  /* 0x0000000c0e197212 */ /* 0x000fe400078efcff */
[----:B--2---:R-:W-:-:S09]  /*42b0*/  LOP3.LUT R21, R16, R14, R12, 0xfe, !PT ;  /* 0x0000000e10157212 */ /* 0x004fd200078efe0c */
[----:B------:R-:W-:Y:S02]  /*42c0*/  @!P0 VIMNMX R15, PT, PT, R13, R15, PT ;  /* 0x0000000f0d0f8248 */ /* 0x000fe40003fe0100 */
[----:B------:R-:W-:-:S13]  /*42d0*/  ISETP.NE.AND P0, PT, R16, RZ, PT ;  /* 0x000000ff1000720c */ /* 0x000fda0003f05270 */
[----:B------:R-:W-:Y:S02]  /*42e0*/  @!P0 VIMNMX R17, PT, PT, R15, R17, PT ;  /* 0x000000110f118248 */ /* 0x000fe40003fe0100 */
[----:B------:R-:W-:-:S04]  /*42f0*/  ISETP.NE.AND P0, PT, R11, 0x2, PT ;  /* 0x000000020b00780c */ /* 0x000fc80003f05270 */
[----:B------:R-:W-:Y:S02]  /*4300*/  SEL R30, R15, R13, !P0 ;  /* 0x0000000d0f1e7207 */ /* 0x000fe40004000000 */
[----:B------:R-:W-:Y:S02]  /*4310*/  SEL R25, R25, R12, !P0 ;  /* 0x0000000c19197207 */ /* 0x000fe40004000000 */
[C---:B------:R-:W-:Y:S02]  /*4320*/  ISETP.NE.AND P0, PT, R18.reuse, RZ, PT ;  /* 0x000000ff1200720c */ /* 0x040fe40003f05270 */
[----:B------:R-:W-:-:S11]  /*4330*/  LOP3.LUT R12, R18, R21, RZ, 0xfc, !PT ;  /* 0x00000015120c7212 */ /* 0x000fd600078efcff */
[----:B------:R-:W-:Y:S02]  /*4340*/  @!P0 VIMNMX R19, PT, PT, R19, R17, PT ;  /* 0x0000001113138248 */ /* 0x000fe40003fe0100 */
[----:B------:R-:W-:-:S04]  /*4350*/  ISETP.NE.AND P0, PT, R11, 0x3, PT ;  /* 0x000000030b00780c */ /* 0x000fc80003f05270 */
[----:B------:R-:W-:Y:S02]  /*4360*/  SEL R30, R17, R30, !P0 ;  /* 0x0000001e111e7207 */ /* 0x000fe40004000000 */
[----:B------:R-:W-:Y:S02]  /*4370*/  SEL R25, R21, R25, !P0 ;  /* 0x0000001915197207 */ /* 0x000fe40004000000 */
[----:B------:R-:W-:-:S04]  /*4380*/  ISETP.NE.AND P0, PT, R11, 0x4, PT ;  /* 0x000000040b00780c */ /* 0x000fc80003f05270 */
[----:B------:R-:W-:Y:S02]  /*4390*/  SEL R25, R12, R25, !P0 ;  /* 0x000000190c197207 */ /* 0x000fe40004000000 */
[----:B------:R-:W0:Y:S01]  /*43a0*/  LDS.128 R12, [UR4+0x20] ;  /* 0x00002004ff0c7984 */ /* 0x000e220008000c00 */
[----:B------:R-:W-:Y:S02]  /*43b0*/  SEL R30, R19, R30, !P0 ;  /* 0x0000001e131e7207 */ /* 0x000fe40004000000 */
[C---:B0-----:R-:W-:Y:S02]  /*43c0*/  ISETP.NE.AND P0, PT, R12.reuse, RZ, PT ;  /* 0x000000ff0c00720c */ /* 0x041fe40003f05270 */
[----:B------:R-:W-:-:S04]  /*43d0*/  LOP3.LUT R21, R12, R18, R21, 0xfe, !PT ;  /* 0x000000120c157212 */ /* 0x000fc800078efe15 */
[----:B------:R-:W-:-:S07]  /*43e0*/  LOP3.LUT R12, R14, R21, RZ, 0xfc, !PT ;  /* 0x000000150e0c7212 */ /* 0x000fce00078efcff */
[----:B------:R-:W-:Y:S02]  /*43f0*/  @!P0 VIMNMX R13, PT, PT, R19, R13, PT ;  /* 0x0000000d130d8248 */ /* 0x000fe40003fe0100 */
[----:B------:R-:W0:Y:S01]  /*4400*/  LDS.128 R16, [UR4+0x30] ;  /* 0x00003004ff107984 */ /* 0x000e220008000c00 */
[----:B------:R-:W-:-:S13]  /*4410*/  ISETP.NE.AND P0, PT, R14, RZ, PT ;  /* 0x000000ff0e00720c */ /* 0x000fda0003f05270 */
[----:B------:R-:W-:Y:S02]  /*4420*/  @!P0 VIMNMX R15, PT, PT, R15, R13, PT ;  /* 0x0000000d0f0f8248 */ /* 0x000fe40003fe0100 */
[----:B------:R-:W-:-:S04]  /*4430*/  ISETP.NE.AND P0, PT, R11, 0x5, PT ;  /* 0x000000050b00780c */ /* 0x000fc80003f05270 */
[----:B------:R-:W-:Y:S02]  /*4440*/  SEL R30, R13, R30, !P0 ;  /* 0x0000001e0d1e7207 */ /* 0x000fe40004000000 */
[----:B------:R-:W-:Y:S02]  /*4450*/  SEL R25, R21, R25, !P0 ;  /* 0x0000001915197207 */ /* 0x000fe40004000000 */
[----:B------:R-:W-:-:S04]  /*4460*/  ISETP.NE.AND P0, PT, R11, 0x6, PT ;  /* 0x000000060b00780c */ /* 0x000fc80003f05270 */
[----:B------:R-:W-:Y:S02]  /*4470*/  SEL R12, R12, R25, !P0 ;  /* 0x000000190c0c7207 */ /* 0x000fe40004000000 */
[----:B------:R-:W-:Y:S02]  /*4480*/  SEL R30, R15, R30, !P0 ;  /* 0x0000001e0f1e7207 */ /* 0x000fe40004000000 */
[----:B0-----:R-:W-:-:S13]  /*4490*/  ISETP.NE.AND P0, PT, R16, RZ, PT ;  /* 0x000000ff1000720c */ /* 0x001fda0003f05270 */
[----:B------:R-:W-:Y:S02]  /*44a0*/  @!P0 VIMNMX R17, PT, PT, R15, R17, PT ;  /* 0x000000110f118248 */ /* 0x000fe40003fe0100 */
[----:B------:R-:W-:Y:S02]  /*44b0*/  PLOP3.LUT P0, PT, PT, PT, PT, 0x80, 0x8 ;  /* 0x000000000008781c */ /* 0x000fe40003f0f070 */
[----:B------:R-:W-:Y:S02]  /*44c0*/  @P1 PLOP3.LUT P0, PT, P6, PT, PT, 0x80, 0x8 ;  /* 0x000000000008181c */ /* 0x000fe4000370f070 */
[----:B------:R-:W-:Y:S02]  /*44d0*/  ISETP.NE.AND P6, PT, R11, 0x7, PT ;  /* 0x000000070b00780c */ /* 0x000fe40003fc5270 */
[----:B------:R-:W-:Y:S02]  /*44e0*/  ISETP.NE.AND P1, PT, R23, RZ, PT ;  /* 0x000000ff1700720c */ /* 0x000fe40003f25270 */
[----:B------:R-:W-:-:S02]  /*44f0*/  SEL R11, R17, R30, !P6 ;  /* 0x0000001e110b7207 */ /* 0x000fc40007000000 */
[----:B------:R-:W0:Y:S01]  /*4500*/  SHFL.UP PT, R30, R24, 0x1, RZ ;  /* 0x04200000181e7989 */ /* 0x000e2200000e00ff */
[----:B------:R-:W-:-:S04]  /*4510*/  LOP3.LUT R23, R16, R14, R21, 0xfe, !PT ;  /* 0x0000000e10177212 */ /* 0x000fc800078efe15 */
[----:B------:R-:W-:Y:S02]  /*4520*/  SEL R12, R23, R12, !P6 ;  /* 0x0000000c170c7207 */ /* 0x000fe40007000000 */
[----:B------:R-:W-:Y:S02]  /*4530*/  ISETP.GE.U32.AND P6, PT, R22, 0x20, PT ;  /* 0x000000201600780c */ /* 0x000fe40003fc6070 */
[----:B0-----:R-:W-:-:S11]  /*4540*/  @!P0 VIMNMX R30, PT, PT, R30, R11, PT ;  /* 0x0000000b1e1e8248 */ /* 0x001fd60003fe0100 */
[----:B------:R-:W-:-:S04]  /*4550*/  @P6 ISETP.NE.AND P0, PT, R41, RZ, PT ;  /* 0x000000ff2900620c */ /* 0x000fc80003f05270 */
[----:B------:R-:W-:Y:S02]  /*4560*/  @P6 SEL R13, R29, RZ, P0 ;  /* 0x000000ff1d0d6207 */ /* 0x000fe40000000000 */
[----:B------:R-:W-:Y:S02]  /*4570*/  @P6 SEL R30, R11, R30, !P0 ;  /* 0x0000001e0b1e6207 */ /* 0x000fe40004000000 */
[----:B------:R-:W-:Y:S02]  /*4580*/  ISETP.NE.AND P0, PT, R18, RZ, PT ;  /* 0x000000ff1200720c */ /* 0x000fe40003f05270 */
[----:B------:R-:W-:-:S11]  /*4590*/  @P6 LOP3.LUT R29, R12, R13, RZ, 0xfc, !PT ;  /* 0x0000000d0c1d6212 */ /* 0x000fd600078efcff */
[----:B------:R-:W-:Y:S01]  /*45a0*/  @!P0 VIMNMX R19, PT, PT, R19, R17, PT ;  /* 0x0000001113138248 */ /* 0x000fe20003fe0100 */
[----:B------:R-:W-:Y:S06]  /*45b0*/  @P6 BRA `(.L_x_21) ;  /* 0x0000000800e06947 */ /* 0x000fec0003800000 */
[----:B------:R-:W0:Y:S01]  /*45c0*/  LDC.64 R24, c[0x0][0x3a0] ;  /* 0x0000e800ff187b82 */ /* 0x000e220000000a00 */
[----:B------:R-:W-:Y:S01]  /*45d0*/  ISETP.NE.AND P6, PT, R22, RZ, PT ;  /* 0x000000ff1600720c */ /* 0x000fe20003fc5270 */
[----:B------:R-:W1:Y:S01]  /*45e0*/  LDCU UR5, c[0x0][0x370] ;  /* 0x00006e00ff0577ac */ /* 0x000e620008000800 */
[----:B------:R-:W-:Y:S02]  /*45f0*/  LOP3.LUT R31, R18, R23, RZ, 0xfc, !PT ;  /* 0x00000017121f7212 */ /* 0x000fe400078efcff */
[----:B------:R-:W-:-:S09]  /*4600*/  LOP3.LUT R22, RZ, R22, RZ, 0x33, !PT ;  /* 0x00000016ff167212 */ /* 0x000fd200078e33ff */
[----:B------:R-:W-:Y:S01]  /*4610*/  @!P6 IMAD.MOV.U32 R14, RZ, RZ, 0x64 ;  /* 0x00000064ff0ee424 */ /* 0x000fe200078e00ff */
[----:B------:R2:W-:Y:S01]  /*4620*/  @!P6 STS [UR4+0x78], R19 ;  /* 0x00007813ff00e988 */ /* 0x0005e20008000804 */
[----:B------:R-:W-:Y:S02]  /*4630*/  @!P6 IMAD.MOV.U32 R15, RZ, RZ, 0x0 ;  /* 0x00000000ff0fe424 */ /* 0x000fe400078e00ff */
        /* <DEDUP_REMOVED lines=9> */
.L_x_22:
[----:B------:R-:W-:Y:S05]  /*46d0*/  NANOSLEEP 0x1c2 ;  /* 0x000001c20000795d */ /* 0x000fea0003800000 */
[----:B------:R-:W-:Y:S01]  /*46e0*/  NOP ;  /* 0x0000000000007918 */ /* 0x000fe20000000000 */
.L_x_23:
[----:B------:R-:W-:-:S07]  /*46f0*/  IMAD.WIDE R16, R22, 0x10, R24 ;  /* 0x0000001016107825 */ /* 0x000fce00078e0218 */
.L_x_25:
[----:B--2---:R-:W2:Y:S01]  /*4700*/  LD.E.128.STRONG.GPU R12, desc[UR8][R16.64+0x200] ;  /* 0x00020008100c7980 */ /* 0x004ea2000c10fd00 */
[----:B------:R-:W-:Y:S05]  /*4710*/  YIELD ;  /* 0x0000000000007946 */ /* 0x000fea0003800000 */
[----:B------:R-:W-:Y:S01]  /*4720*/  UMOV UR5, 0xffffffff ;  /* 0xffffffff00057882 */ /* 0x000fe20000000000 */
[----:B--2---:R-:W-:-:S04]  /*4730*/  ISETP.NE.U32.AND P0, PT, R14, 0x63, PT ;  /* 0x000000630e00780c */ /* 0x004fc80003f05070 */
[----:B------:R-:W-:Y:S01]  /*4740*/  ISETP.NE.AND.EX P0, PT, R15, RZ, PT, P0 ;  /* 0x000000ff0f00720c */ /* 0x000fe20003f05300 */
[----:B------:R-:W-:-:S12]  /*4750*/  BRA.DIV UR5, `(.L_x_24) ;  /* 0x0000001e05987947 */ /* 0x000fd8000b800000 */
[----:B------:R-:W-:-:S13]  /*4760*/  VOTE.ANY P0, !P0 ;  /* 0x0000000000ff7806 */ /* 0x000fda0004000100 */
.L_x_70:
[----:B------:R-:W-:Y:S05]  /*4770*/  @P0 BRA `(.L_x_25) ;  /* 0xfffffffc00e00947 */ /* 0x000fea000383ffff */
[----:B------:R-:W-:Y:S01]  /*4780*/  UMOV UR5, 0xffffffff ;  /* 0xffffffff00057882 */ /* 0x000fe20000000000 */
[----:B------:R-:W-:-:S04]  /*4790*/  ISETP.NE.U32.AND P0, PT, R14, 0x65, PT ;  /* 0x000000650e00780c */ /* 0x000fc80003f05070 */
[----:B------:R-:W-:Y:S01]  /*47a0*/  ISETP.NE.AND.EX P0, PT, R15, RZ, PT, P0 ;  /* 0x000000ff0f00720c */ /* 0x000fe20003f05300 */
[----:B------:R-:W-:-:S12]  /*47b0*/  BRA.DIV UR5, `(.L_x_26) ;  /* 0x0000001e05a07947 */ /* 0x000fd8000b800000 */
[----:B------:R-:W0:Y:S01]  /*47c0*/  S2R R42, SR_GEMASK ;  /* 0x00000000002a7919 */ /* 0x000e220000003c00 */
[----:B------:R-:W1:Y:S01]  /*47d0*/  LDC.64 R16, c[0x0][0x3a0] ;  /* 0x0000e800ff107b82 */ /* 0x000e620000000a00 */
[----:B------:R-:W-:Y:S01]  /*47e0*/  VOTE.ANY R11, PT, !P0 ;  /* 0x00000000000b7806 */ /* 0x000fe200040e0100 */
[----:B------:R-:W2:Y:S01]  /*47f0*/  S2R R40, SR_CTAID.X ;  /* 0x0000000000287919 */ /* 0x000ea20000002500 */
[----:B-1----:R-:W-:-:S05]  /*4800*/  IADD3 R32, P0, PT, R16, 0x200, RZ ;  /* 0x0000020010207810 */ /* 0x002fca0007f1e0ff */
[----:B------:R-:W-:Y:S01]  /*4810*/  IMAD.X R33, RZ, RZ, R17, P0 ;  /* 0x000000ffff217224 */ /* 0x000fe200000e0611 */
[----:B------:R-:W-:Y:S02]  /*4820*/  ISETP.NE.AND P0, PT, R12, RZ, PT ;  /* 0x000000ff0c00720c */ /* 0x000fe40003f05270 */
[----:B0-----:R-:W-:-:S05]  /*4830*/  LOP3.LUT R11, R11, 0x80000000, R42, 0xec, !PT ;  /* 0x800000000b0b7812 */ /* 0x001fca00078eec2a */
[----:B------:R-:W-:-:S05]  /*4840*/  VIADD R16, R11, 0xffffffff ;  /* 0xffffffff0b107836 */ /* 0x000fca0000000000 */
[----:B------:R-:W-:-:S04]  /*4850*/  LOP3.LUT R16, R11, R16, RZ, 0xc, !PT ;  /* 0x000000100b107212 */ /* 0x000fc800078e0cff */
[----:B------:R-:W0:Y:S02]  /*4860*/  POPC R20, R16 ;  /* 0x0000001000147309 */ /* 0x000e240000000000 */
[----:B0-----:R-:W0:Y:S04]  /*4870*/  SHFL.DOWN PT, R21, R13, 0x1, R20 ;  /* 0x082000000d157989 */ /* 0x001e2800000e0014 */
[----:B------:R-:W1:Y:S01]  /*4880*/  SHFL.DOWN PT, R34, R12, 0x1, R20 ;  /* 0x082000000c227989 */ /* 0x000e6200000e0014 */
[----:B0-----:R-:W-:-:S04]  /*4890*/  VIMNMX R21, PT, PT, R13, R21, PT ;  /* 0x000000150d157248 */ /* 0x001fc80003fe0100 */
[----:B------:R-:W-:Y:S02]  /*48a0*/  SEL R21, R21, R13, !P0 ;  /* 0x0000000d15157207 */ /* 0x000fe40004000000 */
[----:B------:R-:W-:-:S04]  /*48b0*/  ISETP.GE.AND P0, PT, R41, R20, PT ;  /* 0x000000142900720c */ /* 0x000fc80003f06270 */
[----:B------:R-:W-:Y:S02]  /*48c0*/  SEL R39, R21, R13, !P0 ;  /* 0x0000000d15277207 */ /* 0x000fe40004000000 */
[----:B-1----:R-:W-:Y:S01]  /*48d0*/  SEL R11, R34, RZ, !P0 ;  /* 0x000000ff220b7207 */ /* 0x002fe20004000000 */
[----:B------:R-:W-:Y:S02]  /*48e0*/  VIADD R34, R41, 0x2 ;  /* 0x0000000229227836 */ /* 0x000fe40000000000 */
[----:B------:R-:W0:Y:S01]  /*48f0*/  SHFL.DOWN PT, R21, R39, 0x2, R20 ;  /* 0x0840000027157989 */ /* 0x000e2200000e0014 */
[----:B------:R-:W-:Y:S01]  /*4900*/  LOP3.LUT P6, R13, R11, RZ, R12, 0xfa, !PT ;  /* 0x000000ff0b0d7212 */ /* 0x000fe200078cfa0c */
[----:B------:R-:W-:Y:S01]  /*4910*/  VIADD R11, R41, 0x8 ;  /* 0x00000008290b7836 */ /* 0x000fe20000000000 */
[----:B------:R-:W-:-:S03]  /*4920*/  ISETP.GT.AND P0, PT, R34, R20, PT ;  /* 0x000000142200720c */ /* 0x000fc60003f04270 */
[----:B------:R-:W1:Y:S01]  /*4930*/  SHFL.DOWN PT, R35, R13, 0x2, R20 ;  /* 0x084000000d237989 */ /* 0x000e6200000e0014 */
[----:B0-----:R-:W-:-:S09]  /*4940*/  VIMNMX R16, PT, PT, R39, R21, PT ;  /* 0x0000001527107248 */ /* 0x001fd20003fe0100 */
[----:B------:R-:W-:Y:S02]  /*4950*/  @!P0 SEL R39, R16, R39, !P6 ;  /* 0x0000002710278207 */ /* 0x000fe40007000000 */
[----:B-1----:R-:W-:Y:S01]  /*4960*/  SEL R12, R35, RZ, !P0 ;  /* 0x000000ff230c7207 */ /* 0x002fe20004000000 */
[----:B------:R-:W-:Y:S02]  /*4970*/  VIADD R35, R41, 0x4 ;  /* 0x0000000429237836 */ /* 0x000fe40000000000 */
[----:B------:R-:W0:Y:S01]  /*4980*/  SHFL.DOWN PT, R21, R39, 0x4, R20 ;  /* 0x0880000027157989 */ /* 0x000e2200000e0014 */
[----:B------:R-:W-:Y:S02]  /*4990*/  LOP3.LUT P6, R37, R13, RZ, R12, 0xfa, !PT ;  /* 0x000000ff0d257212 */ /* 0x000fe400078cfa0c */
[----:B------:R-:W-:-:S03]  /*49a0*/  ISETP.GT.AND P0, PT, R35, R20, PT ;  /* 0x000000142300720c */ /* 0x000fc60003f04270 */
[----:B------:R-:W1:Y:S01]  /*49b0*/  SHFL.DOWN PT, R12, R37, 0x4, R20 ;  /* 0x08800000250c7989 */ /* 0x000e6200000e0014 */
[----:B0-----:R-:W-:-:S09]  /*49c0*/  VIMNMX R16, PT, PT, R39, R21, PT ;  /* 0x0000001527107248 */ /* 0x001fd20003fe0100 */
[----:B------:R-:W-:Y:S02]  /*49d0*/  @!P0 SEL R39, R16, R39, !P6 ;  /* 0x0000002710278207 */ /* 0x000fe40007000000 */
[----:B-1----:R-:W-:Y:S02]  /*49e0*/  SEL R12, R12, RZ, !P0 ;  /* 0x000000ff0c0c7207 */ /* 0x002fe40004000000 */
[----:B------:R-:W-:Y:S01]  /*49f0*/  ISETP.GT.AND P0, PT, R11, R20, PT ;  /* 0x000000140b00720c */ /* 0x000fe20003f04270 */
[----:B------:R-:W0:Y:S01]  /*4a00*/  SHFL.DOWN PT, R21, R39, 0x8, R20 ;  /* 0x0900000027157989 */ /* 0x000e2200000e0014 */
[----:B------:R-:W-:Y:S01]  /*4a10*/  LOP3.LUT P6, R13, R37, RZ, R12, 0xfa, !PT ;  /* 0x000000ff250d7212 */ /* 0x000fe200078cfa0c */
[----:B------:R-:W-:Y:S02]  /*4a20*/  VIADD R37, R41, 0x10 ;  /* 0x0000001029257836 */ /* 0x000fe40000000000 */
[----:B--2---:R-:W-:Y:S02]  /*4a30*/  IMAD.IADD R11, R22, 0x1, R40 ;  /* 0x00000001160b7824 */ /* 0x004fe400078e0228 */
[----:B------:R-:W1:Y:S01]  /*4a40*/  SHFL.DOWN PT, R12, R13, 0x8, R20 ;  /* 0x090000000d0c7989 */ /* 0x000e6200000e0014 */
[----:B0-----:R-:W-:-:S05]  /*4a50*/  VIMNMX R16, PT, PT, R39, R21, PT ;  /* 0x0000001527107248 */ /* 0x001fca0003fe0100 */
[----:B------:R-:W-:Y:S02]  /*4a60*/  @!P0 SEL R39, R16, R39, !P6 ;  /* 0x0000002710278207 */ /* 0x000fe40007000000 */
[----:B-1----:R-:W-:Y:S02]  /*4a70*/  SEL R12, R12, RZ, !P0 ;  /* 0x000000ff0c0c7207 */ /* 0x002fe40004000000 */
[----:B------:R-:W-:Y:S01]  /*4a80*/  ISETP.GT.AND P0, PT, R37, R20, PT ;  /* 0x000000142500720c */ /* 0x000fe20003f04270 */
[----:B------:R-:W0:Y:S01]  /*4a90*/  SHFL.DOWN PT, R21, R39, 0x10, R20 ;  /* 0x0a00000027157989 */ /* 0x000e2200000e0014 */
[----:B------:R-:W-:-:S05]  /*4aa0*/  LOP3.LUT P6, R43, R13, RZ, R12, 0xfa, !PT ;  /* 0x000000ff0d2b7212 */ /* 0x000fca00078cfa0c */
[----:B------:R-:W1:Y:S01]  /*4ab0*/  SHFL.DOWN PT, R12, R43, 0x10, R20 ;  /* 0x0a0000002b0c7989 */ /* 0x000e6200000e0014 */
[----:B0-----:R-:W-:-:S05]  /*4ac0*/  VIMNMX R16, PT, PT, R39, R21, PT ;  /* 0x0000001527107248 */ /* 0x001fca0003fe0100 */
[----:B------:R-:W-:Y:S02]  /*4ad0*/  @!P0 SEL R39, R16, R39, !P6 ;  /* 0x0000002710278207 */ /* 0x000fe40007000000 */
[----:B-1----:R-:W-:Y:S02]  /*4ae0*/  SEL R12, R12, RZ, !P0 ;  /* 0x000000ff0c0c7207 */ /* 0x002fe40004000000 */
[----:B------:R-:W-:Y:S01]  /*4af0*/  ISETP.NE.U32.AND P0, PT, R14, 0x65, PT ;  /* 0x000000650e00780c */ /* 0x000fe20003f05070 */
[----:B------:R-:W-:Y:S01]  /*4b00*/  IMAD.MOV.U32 R16, RZ, RZ, R39 ;  /* 0x000000ffff107224 */ /* 0x000fe200078e0027 */
[----:B------:R-:W-:Y:S02]  /*4b10*/  LOP3.LUT R22, R12, R43, RZ, 0xfc, !PT ;  /* 0x0000002b0c167212 */ /* 0x000fe400078efcff */
[----:B------:R-:W-:-:S13]  /*4b20*/  ISETP.NE.AND.EX P0, PT, R15, RZ, PT, P0 ;  /* 0x000000ff0f00720c */ /* 0x000fda0003f05300 */
[----:B------:R-:W-:-:S13]  /*4b30*/  VOTE.ALL P0, P0 ;  /* 0x0000000000ff7806 */ /* 0x000fda0000000000 */
.L_x_84:
[----:B------:R-:W-:Y:S05]  /*4b40*/  @!P0 BRA `(.L_x_27) ;  /* 0x0000000400108947 */ /* 0x000fea0003800000 */
[----:B------:R-:W-:-:S07]  /*4b50*/  IMAD.MOV.U32 R39, RZ, RZ, R11 ;  /* 0x000000ffff277224 */ /* 0x000fce00078e000b */
.L_x_31:
[----:B------:R-:W-:Y:S02]  /*4b60*/  IMAD.MOV.U32 R12, RZ, RZ, R32 ;  /* 0x000000ffff0c7224 */ /* 0x000fe400078e0020 */
[----:B------:R-:W-:Y:S02]  /*4b70*/  IMAD.MOV.U32 R13, RZ, RZ, R33 ;  /* 0x000000ffff0d7224 */ /* 0x000fe400078e0021 */
[----:B------:R-:W-:Y:S02]  /*4b80*/  IMAD.MOV.U32 R40, RZ, RZ, R16 ;  /* 0x000000ffff287224 */ /* 0x000fe400078e0010 */
[----:B------:R-:W-:-:S07]  /*4b90*/  IMAD.WIDE R16, R39, 0x10, R12 ;  /* 0x0000001027107825 */ /* 0x000fce00078e020c */
.L_x_29:
[----:B------:R-:W2:Y:S01]  /*4ba0*/  LD.E.128.STRONG.GPU R12, desc[UR8][R16.64+-0x200] ;  /* 0xfffe0008100c7980 */ /* 0x000ea2000c10fd00 */
[----:B------:R-:W-:Y:S05]  /*4bb0*/  YIELD ;  /* 0x0000000000007946 */ /* 0x000fea0003800000 */
[----:B------:R-:W-:Y:S01]  /*4bc0*/  UMOV UR5, 0xffffffff ;  /* 0xffffffff00057882 */ /* 0x000fe20000000000 */
[----:B--2---:R-:W-:-:S04]  /*4bd0*/  ISETP.NE.U32.AND P0, PT, R14, 0x63, PT ;  /* 0x000000630e00780c */ /* 0x004fc80003f05070 */
[----:B------:R-:W-:Y:S01]  /*4be0*/  ISETP.NE.AND.EX P0, PT, R15, RZ, PT, P0 ;  /* 0x000000ff0f00720c */ /* 0x000fe20003f05300 */
[----:B------:R-:W-:-:S12]  /*4bf0*/  BRA.DIV UR5, `(.L_x_28) ;  /* 0x0000002205387947 */ /* 0x000fd8000b800000 */
[----:B------:R-:W-:-:S13]  /*4c00*/  VOTE.ANY P0, !P0 ;  /* 0x0000000000ff7806 */ /* 0x000fda0004000100 */
.L_x_87:
[----:B------:R-:W-:Y:S05]  /*4c10*/  @P0 BRA `(.L_x_29) ;  /* 0xfffffffc00e00947 */ /* 0x000fea000383ffff */
[----:B------:R-:W-:Y:S01]  /*4c20*/  UMOV UR5, 0xffffffff ;  /* 0xffffffff00057882 */ /* 0x000fe20000000000 */
[----:B------:R-:W-:-:S04]  /*4c30*/  ISETP.NE.U32.AND P0, PT, R14, 0x65, PT ;  /* 0x000000650e00780c */ /* 0x000fc80003f05070 */
[----:B------:R-:W-:Y:S01]  /*4c40*/  ISETP.NE.AND.EX P0, PT, R15, RZ, PT, P0 ;  /* 0x000000ff0f00720c */ /* 0x000fe20003f05300 */
[----:B------:R-:W-:-:S12]  /*4c50*/  BRA.DIV UR5, `(.L_x_30) ;  /* 0x0000002205407947 */ /* 0x000fd8000b800000 */
[----:B------:R-:W-:Y:S01]  /*4c60*/  VOTE.ANY R11, PT, !P0 ;  /* 0x00000000000b7806 */ /* 0x000fe200040e0100 */
[----:B------:R-:W-:Y:S01]  /*4c70*/  VIADD R39, R39, 0xffffffe0 ;  /* 0xffffffe027277836 */ /* 0x000fe20000000000 */
[----:B------:R-:W-:Y:S02]  /*4c80*/  ISETP.NE.AND P0, PT, R12, RZ, PT ;  /* 0x000000ff0c00720c */ /* 0x000fe40003f05270 */
[----:B------:R-:W-:-:S05]  /*4c90*/  LOP3.LUT R11, R11, 0x80000000, R42, 0xec, !PT ;  /* 0x800000000b0b7812 */ /* 0x000fca00078eec2a */
        /* <DEDUP_REMOVED lines=9> */
[----:B-1----:R-:W-:Y:S02]  /*4d30*/  SEL R11, R44, RZ, !P0 ;  /* 0x000000ff2c0b7207 */ /* 0x002fe40004000000 */
[----:B------:R-:W-:Y:S01]  /*4d40*/  ISETP.GT.AND P0, PT, R34, R20, PT ;  /* 0x000000142200720c */ /* 0x000fe20003f04270 */
[----:B------:R-:W0:Y:S01]  /*4d50*/  SHFL.DOWN PT, R21, R43, 0x2, R20 ;  /* 0x084000002b157989 */ /* 0x000e2200000e0014 */
[----:B------:R-:W-:Y:S01]  /*4d60*/  LOP3.LUT P6, R13, R11, RZ, R12, 0xfa, !PT ;  /* 0x000000ff0b0d7212 */ /* 0x000fe200078cfa0c */
[----:B------:R-:W-:Y:S01]  /*4d70*/  VIADD R11, R41, 0x8 ;  /* 0x00000008290b7836 */ /* 0x000fe20000000000 */
[----:B0-----:R-:W-:-:S09]  /*4d80*/  VIMNMX R44, PT, PT, R43, R21, PT ;  /* 0x000000152b2c7248 */ /* 0x001fd20003fe0100 */
[----:B------:R-:W-:Y:S02]  /*4d90*/  @!P0 SEL R43, R44, R43, !P6 ;  /* 0x0000002b2c2b8207 */ /* 0x000fe40007000000 */
[----:B------:R-:W0:Y:S04]  /*4da0*/  SHFL.DOWN PT, R44, R13, 0x2, R20 ;  /* 0x084000000d2c7989 */ /* 0x000e2800000e0014 */
[----:B------:R-:W1:Y:S01]  /*4db0*/  SHFL.DOWN PT, R21, R43, 0x4, R20 ;  /* 0x088000002b157989 */ /* 0x000e6200000e0014 */
[----:B0-----:R-:W-:Y:S02]  /*4dc0*/  SEL R44, R44, RZ, !P0 ;  /* 0x000000ff2c2c7207 */ /* 0x001fe40004000000 */
[----:B------:R-:W-:Y:S02]  /*4dd0*/  ISETP.GT.AND P0, PT, R35, R20, PT ;  /* 0x000000142300720c */ /* 0x000fe40003f04270 */
[----:B-1----:R-:W-:-:S02]  /*4de0*/  VIMNMX R12, PT, PT, R43, R21, PT ;  /* 0x000000152b0c7248 */ /* 0x002fc40003fe0100 */
[----:B------:R-:W-:-:S09]  /*4df0*/  LOP3.LUT P6, R45, R13, RZ, R44, 0xfa, !PT ;  /* 0x000000ff0d2d7212 */ /* 0x000fd200078cfa2c */
[----:B------:R-:W-:Y:S02]  /*4e00*/  @!P0 SEL R43, R12, R43, !P6 ;  /* 0x0000002b0c2b8207 */ /* 0x000fe40007000000 */
[----:B------:R-:W0:Y:S04]  /*4e10*/  SHFL.DOWN PT, R12, R45, 0x4, R20 ;  /* 0x088000002d0c7989 */ /* 0x000e2800000e0014 */
[----:B------:R-:W1:Y:S01]  /*4e20*/  SHFL.DOWN PT, R21, R43, 0x8, R20 ;  /* 0x090000002b157989 */ /* 0x000e6200000e0014 */
[----:B0-----:R-:W-:Y:S02]  /*4e30*/  SEL R12, R12, RZ, !P0 ;  /* 0x000000ff0c0c7207 */ /* 0x001fe40004000000 */
[----:B------:R-:W-:Y:S02]  /*4e40*/  ISETP.GT.AND P0, PT, R11, R20, PT ;  /* 0x000000140b00720c */ /* 0x000fe40003f04270 */
[----:B------:R-:W-:-:S02]  /*4e50*/  LOP3.LUT P6, R13, R45, RZ, R12, 0xfa, !PT ;  /* 0x000000ff2d0d7212 */ /* 0x000fc400078cfa0c */
[----:B-1----:R-:W-:-:S03]  /*4e60*/  VIMNMX R16, PT, PT, R43, R21, PT ;  /* 0x000000152b107248 */ /* 0x002fc60003fe0100 */
[----:B------:R-:W0:Y:S06]  /*4e70*/  SHFL.DOWN PT, R12, R13, 0x8, R20 ;  /* 0x090000000d0c7989 */ /* 0x000e2c00000e0014 */
[----:B------:R-:W-:-:S05]  /*4e80*/  @!P0 SEL R43, R16, R43, !P6 ;  /* 0x0000002b102b8207 */ /* 0x000fca0007000000 */
[----:B------:R-:W1:Y:S01]  /*4e90*/  SHFL.DOWN PT, R21, R43, 0x10, R20 ;  /* 0x0a0000002b157989 */ /* 0x000e6200000e0014 */
[----:B0-----:R-:W-:Y:S02]  /*4ea0*/  SEL R12, R12, RZ, !P0 ;  /* 0x000000ff0c0c7207 */ /* 0x001fe40004000000 */
[----:B------:R-:W-:Y:S02]  /*4eb0*/  ISETP.GT.AND P0, PT, R37, R20, PT ;  /* 0x000000142500720c */ /* 0x000fe40003f04270 */
[----:B------:R-:W-:-:S05]  /*4ec0*/  LOP3.LUT P6, R45, R13, RZ, R12, 0xfa, !PT ;  /* 0x000000ff0d2d7212 */ /* 0x000fca00078cfa0c */
[----:B------:R-:W0:Y:S01]  /*4ed0*/  SHFL.DOWN PT, R12, R45, 0x10, R20 ;  /* 0x0a0000002d0c7989 */ /* 0x000e2200000e0014 */
[----:B-1----:R-:W-:-:S05]  /*4ee0*/  VIMNMX R16, PT, PT, R43, R21, PT ;  /* 0x000000152b107248 */ /* 0x002fca0003fe0100 */
[----:B------:R-:W-:Y:S02]  /*4ef0*/  @!P0 SEL R43, R16, R43, !P6 ;  /* 0x0000002b102b8207 */ /* 0x000fe40007000000 */
[----:B0-----:R-:W-:Y:S02]  /*4f00*/  SEL R12, R12, RZ, !P0 ;  /* 0x000000ff0c0c7207 */ /* 0x001fe40004000000 */
[----:B------:R-:W-:Y:S02]  /*4f10*/  ISETP.NE.AND P0, PT, R22, RZ, PT ;  /* 0x000000ff1600720c */ /* 0x000fe40003f05270 */
[----:B------:R-:W-:-:S11]  /*4f20*/  LOP3.LUT R22, R45, R12, R22, 0xfe, !PT ;  /* 0x0000000c2d167212 */ /* 0x000fd600078efe16 */
[----:B------:R-:W-:Y:S02]  /*4f30*/  @!P0 VIMNMX R40, PT, PT, R43, R40, PT ;  /* 0x000000282b288248 */ /* 0x000fe40003fe0100 */
[----:B------:R-:W-:-:S03]  /*4f40*/  ISETP.NE.U32.AND P0, PT, R14, 0x65, PT ;  /* 0x000000650e00780c */ /* 0x000fc60003f05070 */
[----:B------:R-:W-:Y:S01]  /*4f50*/  IMAD.MOV.U32 R16, RZ, RZ, R40 ;  /* 0x000000ffff107224 */ /* 0x000fe200078e0028 */
[----:B------:R-:W-:-:S13]  /*4f60*/  ISETP.NE.AND.EX P0, PT, R15, RZ, PT, P0 ;  /* 0x000000ff0f00720c */ /* 0x000fda0003f05300 */
[----:B------:R-:W-:-:S13]  /*4f70*/  VOTE.ALL P0, P0 ;  /* 0x0000000000ff7806 */ /* 0x000fda0000000000 */
.L_x_101:
[----:B------:R-:W-:Y:S05]  /*4f80*/  @P0 BRA `(.L_x_31) ;  /* 0xfffffff800f40947 */ /* 0x000fea000383ffff */
.L_x_27:
[----:B------:R-:W0:Y:S01]  /*4f90*/  S2R R11, SR_TID.X ;  /* 0x00000000000b7919 */ /* 0x000e220000002100 */
[----:B------:R-:W-:Y:S01]  /*4fa0*/  BSSY.RECONVERGENT B0, `(.L_x_32) ;  /* 0x0000011000007945 */ /* 0x000fe20003800200 */
[----:B0-----:R-:W-:-:S13]  /*4fb0*/  ISETP.NE.AND P0, PT, R11, RZ, PT ;  /* 0x000000ff0b00720c */ /* 0x001fda0003f05270 */
[----:B------:R-:W-:Y:S05]  /*4fc0*/  @P0 BRA `(.L_x_33) ;  /* 0x0000000000380947 */ /* 0x000fea0003800000 */
[----:B------:R-:W0:Y:S01]  /*4fd0*/  S2UR UR6, SR_CgaCtaId ;  /* 0x00000000000679c3 */ /* 0x000e220000008800 */
[----:B------:R-:W-:Y:S01]  /*4fe0*/  VIMNMX R12, PT, PT, R19, R16, PT ;  /* 0x00000010130c7248 */ /* 0x000fe20003fe0100 */
[----:B------:R-:W-:Y:S01]  /*4ff0*/  UMOV UR5, 0x400 ;  /* 0x0000040000057882 */ /* 0x000fe20000000000 */
[----:B------:R-:W-:Y:S01]  /*5000*/  ISETP.NE.AND P0, PT, R31, RZ, PT ;  /* 0x000000ff1f00720c */ /* 0x000fe20003f05270 */
[----:B------:R-:W-:Y:S01]  /*5010*/  IMAD.MOV.U32 R14, RZ, RZ, 0x65 ;  /* 0x00000065ff0e7424 */ /* 0x000fe200078e00ff */
[----:B------:R-:W-:Y:S01]  /*5020*/  LOP3.LUT R17, R22, R18, R23, 0xfe, !PT ;  /* 0x0000001216117212 */ /* 0x000fe200078efe17 */
[----:B------:R-:W-:Y:S01]  /*5030*/  IMAD.MOV.U32 R15, RZ, RZ, 0x0 ;  /* 0x00000000ff0f7424 */ /* 0x000fe200078e00ff */
[----:B------:R-:W-:-:S03]  /*5040*/  SEL R13, R12, R19, !P0 ;  /* 0x000000130c0d7207 */ /* 0x000fc60004000000 */
[----:B------:R-:W-:-:S05]  /*5050*/  IMAD.MOV.U32 R12, RZ, RZ, R17 ;  /* 0x000000ffff0c7224 */ /* 0x000fca00078e0011 */
[----:B------:R1:W-:Y:S01]  /*5060*/  ST.E.128.STRONG.GPU desc[UR8][R24.64+0x200], R12 ;  /* 0x0002000c18007985 */ /* 0x0003e2000c10fd08 */
[----:B0-----:R-:W-:-:S09]  /*5070*/  ULEA UR5, UR6, UR5, 0x18 ;  /* 0x0000000506057291 */ /* 0x001fd2000f8ec0ff */
[----:B------:R1:W-:Y:S04]  /*5080*/  STS.64 [UR5+0x68], R16 ;  /* 0x00006810ff007988 */ /* 0x0003e80008000a05 */
[----:B------:R1:W-:Y:S04]  /*5090*/  STS [UR5+0x70], R13 ;  /* 0x0000700dff007988 */ /* 0x0003e80008000805 */
[----:B------:R1:W-:Y:S02]  /*50a0*/  STS [UR5+0x64], R22 ;  /* 0x00006416ff007988 */ /* 0x0003e40008000805 */
.L_x_33:
[----:B------:R-:W-:Y:S05]  /*50b0*/  BSYNC.RECONVERGENT B0 ;  /* 0x0000000000007941 */ /* 0x000fea0003800200 */
.L_x_32:
[----:B------:R-:W-:Y:S01]  /*50c0*/  ISETP.NE.AND P0, PT, R41, RZ, PT ;  /* 0x000000ff2900720c */ /* 0x000fe20003f05270 */
[----:B------:R-:W-:-:S12]  /*50d0*/  IMAD.MOV.U32 R23, RZ, RZ, R16 ;  /* 0x000000ffff177224 */ /* 0x000fd800078e0010 */
[----:B-1----:R-:W0:Y:S01]  /*50e0*/  @!P0 S2R R12, SR_CgaCtaId ;  /* 0x00000000000c8919 */ /* 0x002e220000008800 */
[----:B------:R-:W-:Y:S01]  /*50f0*/  @!P0 MOV R11, 0x400 ;  /* 0x00000400000b8802 */ /* 0x000fe20000000f00 */
[----:B------:R-:W-:Y:S02]  /*5100*/  @!P0 IMAD.MOV.U32 R29, RZ, RZ, R22 ;  /* 0x000000ffff1d8224 */ /* 0x000fe400078e0016 */
[----:B------:R-:W-:Y:S01]  /*5110*/  @!P0 IMAD.MOV.U32 R30, RZ, RZ, R16 ;  /* 0x000000ffff1e8224 */ /* 0x000fe200078e0010 */
[----:B0-----:R-:W-:-:S05]  /*5120*/  @!P0 LEA R11, R12, R11, 0x18 ;  /* 0x0000000b0c0b8211 */ /* 0x001fca00078ec0ff */
[----:B------:R0:W-:Y:S02]  /*5130*/  @!P0 STS.64 [R11+0x48], R22 ;  /* 0x000048160b008388 */ /* 0x0001e40000000a00 */
.L_x_21:
[----:B0-----:R-:W0:Y:S01]  /*5140*/  S2R R11, SR_TID.X ;  /* 0x00000000000b7919 */ /* 0x001e220000002100 */
[----:B------:R-:W-:Y:S05]  /*5150*/  WARPSYNC.ALL ;  /* 0x0000000000007948 */ /* 0x000fea0003800000 */
[----:B0-----:R-:W-:Y:S01]  /*5160*/  ISETP.NE.AND P0, PT, R11, RZ, PT ;  /* 0x000000ff0b00720c */ /* 0x001fe20003f05270 */
[----:B------:R-:W0:Y:S08]  /*5170*/  S2UR UR5, SR_CgaCtaId ;  /* 0x00000000000579c3 */ /* 0x000e300000008800 */
[----:B------:R-:W-:Y:S01]  /*5180*/  BAR.SYNC.DEFER_BLOCKING 0x0 ;  /* 0x0000000000007b1d */ /* 0x000fe20000010000 */
[----:B------:R-:W-:-:S02]  /*5190*/  P2R R12, PR, RZ, 0x20 ;  /* 0x00000020ff0c7803 */ /* 0x000fc40000000000 */
[----:B------:R-:W-:Y:S02]  /*51a0*/  ISETP.NE.AND P5, PT, R38, RZ, PT ;  /* 0x000000ff2600720c */ /* 0x000fe40003fa5270 */
[----:B------:R-:W-:Y:S01]  /*51b0*/  ISETP.NE.AND P6, PT, R29, RZ, PT ;  /* 0x000000ff1d00720c */ /* 0x000fe20003fc5270 */
[----:B------:R-:W-:Y:S02]  /*51c0*/  UMOV UR4, 0x400 ;  /* 0x0000040000047882 */ /* 0x000fe40000000000 */
[----:B0-----:R-:W-:-:S09]  /*51d0*/  ULEA UR4, UR5, UR4, 0x18 ;  /* 0x0000000405047291 */ /* 0x001fd2000f8ec0ff */
[----:B------:R-:W0:Y:S02]  /*51e0*/  LDS R11, [UR4+0x4c] ;  /* 0x00004c04ff0b7984 */ /* 0x000e240008000800 */
[----:B0-----:R-:W-:-:S04]  /*51f0*/  VIMNMX R11, PT, PT, R11, R30, PT ;  /* 0x0000001e0b0b7248 */ /* 0x001fc80003fe0100 */
[----:B------:R-:W-:Y:S02]  /*5200*/  @P0 SEL R30, R11, R30, !P6 ;  /* 0x0000001e0b1e0207 */ /* 0x000fe40007000000 */
[----:B------:R-:W-:Y:S02]  /*5210*/  ISETP.NE.AND P6, PT, R27, RZ, PT ;  /* 0x000000ff1b00720c */ /* 0x000fe40003fc5270 */
[----:B------:R-:W-:Y:S02]  /*5220*/  @!P5 VIMNMX R9, PT, PT, R9, R30, PT ;  /* 0x0000001e0909d248 */ /* 0x000fe40003fe0100 */
[----:B------:R-:W-:Y:S02]  /*5230*/  ISETP.NE.AND P0, PT, R36, RZ, PT ;  /* 0x000000ff2400720c */ /* 0x000fe40003f05270 */
[----:B------:R-:W-:Y:S01]  /*5240*/  @!P1 VIMNMX R2, PT, PT, R2, R9, PT ;  /* 0x0000000902029248 */ /* 0x000fe20003fe0100 */
[----:B------:R-:W-:Y:S01]  /*5250*/  IMAD.MOV.U32 R11, RZ, RZ, R9 ;  /* 0x000000ffff0b7224 */ /* 0x000fe200078e0009 */
[----:B------:R-:W-:-:S02]  /*5260*/  ISETP.NE.AND P1, PT, R28, RZ, PT ;  /* 0x000000ff1c00720c */ /* 0x000fc40003f25270 */
[----:B------:R-:W-:Y:S02]  /*5270*/  @!P2 VIMNMX R3, PT, PT, R3, R2, PT ;  /* 0x000000020303a248 */ /* 0x000fe40003fe0100 */
[----:B------:R-:W-:Y:S01]  /*5280*/  ISETP.NE.AND P5, PT, R12, RZ, PT ;  /* 0x000000ff0c00720c */ /* 0x000fe20003fa5270 */
[----:B------:R-:W-:Y:S02]  /*5290*/  IMAD.MOV.U32 R12, RZ, RZ, R2 ;  /* 0x000000ffff0c7224 */ /* 0x000fe400078e0002 */
[----:B------:R-:W-:-:S06]  /*52a0*/  IMAD.MOV.U32 R9, RZ, RZ, R3 ;  /* 0x000000ffff097224 */ /* 0x000fcc00078e0003 */
[----:B------:R-:W-:-:S04]  /*52b0*/  @!P1 VIMNMX R4, PT, PT, R4, R3, PT ;  /* 0x0000000304049248 */ /* 0x000fc80003fe0100 */
[----:B------:R-:W-:-:S04]  /*52c0*/  @!P6 VIMNMX R5, PT, PT, R5, R4, PT ;  /* 0x000000040505e248 */ /* 0x000fc80003fe0100 */
[----:B------:R-:W-:-:S04]  /*52d0*/  @!P0 VIMNMX R6, PT, PT, R6, R5, PT ;  /* 0x0000000506068248 */ /* 0x000fc80003fe0100 */
[----:B------:R-:W-:-:S04]  /*52e0*/  @!P3 VIMNMX R7, PT, PT, R7, R6, PT ;  /* 0x000000060707b248 */ /* 0x000fc80003fe0100 */
[----:B------:R-:W-:-:S04]  /*52f0*/  @!P4 VIMNMX R8, PT, PT, R8, R7, PT ;  /* 0x000000070808c248 */ /* 0x000fc80003fe0100 */
[----:B------:R-:W-:-:S07]  /*5300*/  @!P5 VIMNMX R10, PT, PT, R10, R8, PT ;  /* 0x000000080a0ad248 */ /* 0x000fce0003fe0100 */
.L_x_20:
[----:B------:R-:W0:Y:S01]  /*5310*/  S2R R2, SR_TID.X ;  /* 0x0000000000027919 */ /* 0x000e220000002100 */
[----:B------:R-:W1:Y:S01]  /*5320*/  LDCU UR5, c[0x0][0x3b0] ;  /* 0x00007600ff0577ac */ /* 0x000e620008000800 */
[----:B------:R-:W2:Y:S01]  /*5330*/  S2R R3, SR_LANEID ;  /* 0x0000000000037919 */ /* 0x000ea20000000000 */
[----:B------:R-:W3:Y:S01]  /*5340*/  LDCU.64 UR6, c[0x0][0x398] ;  /* 0x00007300ff0677ac */ /* 0x000ee20008000a00 */
[----:B-1----:R-:W-:Y:S01]  /*5350*/  IADD3 R14, PT, PT, -R26, UR5, RZ ;  /* 0x000000051a0e7c10 */ /* 0x002fe2000fffe1ff */
[----:B------:R-:W-:Y:S01]  /*5360*/  BAR.SYNC.DEFER_BLOCKING 0x0 ;  /* 0x0000000000007b1d */ /* 0x000fe20000010000 */
[----:B0-----:R-:W-:Y:S01]  /*5370*/  ISETP.NE.AND P0, PT, R2, RZ, PT ;  /* 0x000000ff0200720c */ /* 0x001fe20003f05270 */
[----:B--2---:R-:W-:-:S05]  /*5380*/  IMAD R3, R3, 0x20, R0 ;  /* 0x0000002003037824 */ /* 0x004fca00078e0200 */
[----:B------:R-:W-:Y:S04]  /*5390*/  STS [R3], R11 ;  /* 0x0000000b03007388 */ /* 0x000fe80000000800 */
[----:B------:R-:W-:Y:S04]  /*53a0*/  STS [R3+0x4], R12 ;  /* 0x0000040c03007388 */ /* 0x000fe80000000800 */
[----:B------:R-:W-:Y:S04]  /*53b0*/  STS [R3+0x8], R9 ;  /* 0x0000080903007388 */ /* 0x000fe80000000800 */
[----:B------:R-:W-:Y:S04]  /*53c0*/  STS [R3+0xc], R4 ;  /* 0x00000c0403007388 */ /* 0x000fe80000000800 */
[----:B------:R-:W-:Y:S04]  /*53d0*/  STS [R3+0x10], R5 ;  /* 0x0000100503007388 */ /* 0x000fe80000000800 */
[----:B------:R-:W-:Y:S04]  /*53e0*/  STS [R3+0x14], R6 ;  /* 0x0000140603007388 */ /* 0x000fe80000000800 */
[----:B------:R-:W-:Y:S04]  /*53f0*/  STS [R3+0x18], R7 ;  /* 0x0000180703007388 */ /* 0x000fe80000000800 */
[----:B------:R-:W-:Y:S04]  /*5400*/  STS [R3+0x1c], R8 ;  /* 0x00001c0803007388 */ /* 0x000fe80000000800 */
[----:B------:R0:W-:Y:S01]  /*5410*/  STS [R3+0x20], R10 ;  /* 0x0000200a03007388 */ /* 0x0001e20000000800 */
[----:B------:R-:W-:-:S03]  /*5420*/  NOP ;  /* 0x0000000000007918 */ /* 0x000fc60000000000 */
[----:B------:R-:W-:Y:S01]  /*5430*/  LDS R11, [R0] ;  /* 0x00000000000b7984 */ /* 0x000fe20000000800 */
[----:B0-----:R-:W-:-:S03]  /*5440*/  LOP3.LUT R3, R2, 0x1f, RZ, 0xc0, !PT ;  /* 0x0000001f02037812 */ /* 0x001fc600078ec0ff */
[----:B------:R-:W-:Y:S01]  /*5450*/  LDS R9, [R0+0x80] ;  /* 0x0000800000097984 */ /* 0x000fe20000000800 */
[----:B------:R-:W-:-:S03]  /*5460*/  LOP3.LUT R2, R2, 0x3e0, RZ, 0xc0, !PT ;  /* 0x000003e002027812 */ /* 0x000fc600078ec0ff */
[----:B------:R-:W-:Y:S02]  /*5470*/  LDS R13, [R0+0x100] ;  /* 0x00010000000d7984 */ /* 0x000fe40000000800 */
[----:B------:R-:W-:Y:S02]  /*5480*/  IMAD R23, R2, 0x9, R3 ;  /* 0x0000000902177824 */ /* 0x000fe400078e0203 */
[----:B------:R-:W-:Y:S02]  /*5490*/  LDS R5, [R0+0x180] ;  /* 0x0001800000057984 */ /* 0x000fe40000000800 */
[C---:B------:R-:W-:Y:S02]  /*54a0*/  VIADD R25, R23.reuse, 0x20 ;  /* 0x0000002017197836 */ /* 0x040fe40000000000 */
[----:B------:R-:W-:Y:S01]  /*54b0*/  LDS R15, [R0+0x200] ;  /* 0x00020000000f7984 */ /* 0x000fe20000000800 */
[C---:B------:R-:W-:Y:S02]  /*54c0*/  VIADD R27, R23.reuse, 0x40 ;  /* 0x00000040171b7836 */ /* 0x040fe40000000000 */
[C---:B------:R-:W-:Y:S01]  /*54d0*/  VIADD R31, R23.reuse, 0x60 ;  /* 0x00000060171f7836 */ /* 0x040fe20000000000 */
[----:B------:R-:W-:Y:S01]  /*54e0*/  LDS R7, [R0+0x280] ;  /* 0x0002800000077984 */ /* 0x000fe20000000800 */
[----:B------:R-:W-:-:S03]  /*54f0*/  VIADD R29, R23, 0x80 ;  /* 0x00000080171d7836 */ /* 0x000fc60000000000 */
[----:B------:R-:W-:Y:S04]  /*5500*/  LDS R17, [R0+0x300] ;  /* 0x0003000000117984 */ /* 0x000fe80000000800 */
[----:B------:R-:W-:Y:S04]  /*5510*/  LDS R19, [R0+0x380] ;  /* 0x0003800000137984 */ /* 0x000fe80000000800 */
[----:B------:R-:W-:Y:S04]  /*5520*/  LDS R21, [R0+0x400] ;  /* 0x0004000000157984 */ /* 0x000fe80000000800 */
[----:B------:R-:W-:Y:S01]  /*5530*/  @!P0 STS [UR4+0x2400], R14 ;  /* 0x0024000eff008988 */ /* 0x000fe20008000804 */
[----:B------:R-:W-:Y:S01]  /*5540*/  BAR.SYNC.DEFER_BLOCKING 0x0 ;  /* 0x0000000000007b1d */ /* 0x000fe20000010000 */
[----:B------:R-:W-:-:S05]  /*5550*/  IADD3 R26, P0, PT, R26, R23, RZ ;  /* 0x000000171a1a7210 */ /* 0x000fca0007f1e0ff */
[----:B------:R-:W-:Y:S01]  /*5560*/  IMAD.X R3, RZ, RZ, RZ, P0 ;  /* 0x000000ffff037224 */ /* 0x000fe200000e06ff */
[----:B---3--:R-:W-:-:S04]  /*5570*/  LEA R2, P0, R26, UR6, 0x2 ;  /* 0x000000061a027c11 */ /* 0x008fc8000f8010ff */
[----:B------:R-:W-:Y:S01]  /*5580*/  LEA.HI.X R3, R26, UR7, R3, 0x2, P0 ;  /* 0x000000071a037c11 */ /* 0x000fe200080f1403 */
[----:B------:R-:W0:Y:S02]  /*5590*/  LDS R4, [UR4+0x2400] ;  /* 0x00240004ff047984 */ /* 0x000e240008000800 */
[-C--:B0-----:R-:W-:Y:S02]  /*55a0*/  ISETP.GE.AND P6, PT, R23, R4.reuse, PT ;  /* 0x000000041700720c */ /* 0x081fe40003fc6270 */
[-C--:B------:R-:W-:Y:S01]  /*55b0*/  ISETP.GE.AND P0, PT, R25, R4.reuse, PT ;  /* 0x000000041900720c */ /* 0x080fe20003f06270 */
[----:B------:R-:W-:Y:S01]  /*55c0*/  VIADD R25, R23, 0xa0 ;  /* 0x000000a017197836 */ /* 0x000fe20000000000 */
[-C--:B------:R-:W-:Y:S01]  /*55d0*/  ISETP.GE.AND P1, PT, R27, R4.reuse, PT ;  /* 0x000000041b00720c */ /* 0x080fe20003f26270 */
[----:B------:R-:W-:Y:S01]  /*55e0*/  VIADD R27, R23, 0xc0 ;  /* 0x000000c0171b7836 */ /* 0x000fe20000000000 */
[-C--:B------:R-:W-:Y:S02]  /*55f0*/  ISETP.GE.AND P2, PT, R31, R4.reuse, PT ;  /* 0x000000041f00720c */ /* 0x080fe40003f46270 */
[-C--:B------:R-:W-:Y:S01]  /*5600*/  ISETP.GE.AND P4, PT, R25, R4.reuse, PT ;  /* 0x000000041900720c */ /* 0x080fe20003f86270 */
[----:B------:R-:W-:Y:S01]  /*5610*/  VIADD R25, R23, 0xe0 ;  /* 0x000000e017197836 */ /* 0x000fe20000000000 */
[-C--:B------:R-:W-:Y:S01]  /*5620*/  ISETP.GE.AND P3, PT, R29, R4.reuse, PT ;  /* 0x000000041d00720c */ /* 0x080fe20003f66270 */
[----:B------:R-:W-:Y:S01]  /*5630*/  VIADD R23, R23, 0x100 ;  /* 0x0000010017177836 */ /* 0x000fe20000000000 */
[-C--:B------:R-:W-:Y:S01]  /*5640*/  ISETP.GE.AND P5, PT, R27, R4.reuse, PT ;  /* 0x000000041b00720c */ /* 0x080fe20003fa6270 */
[----:B------:R0:W-:Y:S01]  /*5650*/  @!P6 STG.E desc[UR8][R2.64], R11 ;  /* 0x0000000b0200e986 */ /* 0x0001e2000c101908 */
[----:B------:R-:W-:-:S03]  /*5660*/  ISETP.GE.AND P6, PT, R25, R4, PT ;  /* 0x000000041900720c */ /* 0x000fc60003fc6270 */
[----:B------:R0:W-:Y:S01]  /*5670*/  @!P0 STG.E desc[UR8][R2.64+0x80], R9 ;  /* 0x0000800902008986 */ /* 0x0001e2000c101908 */
[----:B------:R-:W-:-:S03]  /*5680*/  ISETP.GE.AND P0, PT, R23, R4, PT ;  /* 0x000000041700720c */ /* 0x000fc60003f06270 */
[----:B------:R0:W-:Y:S04]  /*5690*/  @!P1 STG.E desc[UR8][R2.64+0x100], R13 ;  /* 0x0001000d02009986 */ /* 0x0001e8000c101908 */
[----:B------:R0:W-:Y:S04]  /*56a0*/  @!P2 STG.E desc[UR8][R2.64+0x180], R5 ;  /* 0x000180050200a986 */ /* 0x0001e8000c101908 */
[----:B------:R0:W-:Y:S04]  /*56b0*/  @!P3 STG.E desc[UR8][R2.64+0x200], R15 ;  /* 0x0002000f0200b986 */ /* 0x0001e8000c101908 */
[----:B------:R0:W-:Y:S04]  /*56c0*/  @!P4 STG.E desc[UR8][R2.64+0x280], R7 ;  /* 0x000280070200c986 */ /* 0x0001e8000c101908 */
[----:B------:R0:W-:Y:S04]  /*56d0*/  @!P5 STG.E desc[UR8][R2.64+0x300], R17 ;  /* 0x000300110200d986 */ /* 0x0001e8000c101908 */
[----:B------:R0:W-:Y:S01]  /*56e0*/  @!P6 STG.E desc[UR8][R2.64+0x380], R19 ;  /* 0x000380130200e986 */ /* 0x0001e2000c101908 */
[----:B------:R-:W-:Y:S05]  /*56f0*/  @P0 EXIT ;  /* 0x000000000000094d */ /* 0x000fea0003800000 */
[----:B------:R-:W-:Y:S01]  /*5700*/  STG.E desc[UR8][R2.64+0x400], R21 ;  /* 0x0004001502007986 */ /* 0x000fe2000c101908 */
[----:B------:R-:W-:Y:S05]  /*5710*/  EXIT ;  /* 0x000000000000794d */ /* 0x000fea0003800000 */
.L_x_7:
[----:B------:R-:W-:Y:S01]  /*5720*/  BSSY B1, `(.L_x_34) ;  /* 0x0000006000017945 */ /* 0x000fe20003800000 */
[----:B------:R-:W-:Y:S01]  /*5730*/  PLOP3.LUT P0, PT, P0, PT, PT, 0x8, 0x80 ;  /* 0x000000000080781c */ /* 0x000fe2000070e170 */
[----:B------:R-:W-:-:S12]  /*5740*/  IMAD.MOV.U32 R11, RZ, RZ, -0x1 ;  /* 0xffffffffff0b7424 */ /* 0x000fd800078e00ff */
[----:B------:R-:W-:Y:S05]  /*5750*/  WARPSYNC.COLLECTIVE R11, `(.L_x_35) ;  /* 0x000000000b087348 */ /* 0x000fea0003c00000 */
[----:B------:R-:W-:Y:S01]  /*5760*/  VOTE.ANY P0, P0 ;  /* 0x0000000000ff7806 */ /* 0x000fe20000000100 */
[----:B------:R-:W-:-:S12]  /*5770*/  ENDCOLLECTIVE ;  /* 0x000000000000791b */ /* 0x000fd80003800000 */
.L_x_35:
[----:B------:R-:W-:Y:S05]  /*5780*/  BSYNC B1 ;  /* 0x0000000000017941 */ /* 0x000fea0003800000 */
.L_x_34:
[----:B------:R-:W-:Y:S05]  /*5790*/  BRA `(.L_x_36) ;  /* 0xffffffc000a07947 */ /* 0x000fea000383ffff */
.L_x_9:
[----:B------:R-:W0:Y:S01]  /*57a0*/  S2R R4, SR_GEMASK ;  /* 0x0000000000047919 */ /* 0x000e220000003c00 */
[----:B------:R-:W-:Y:S01]  /*57b0*/  BSSY B1, `(.L_x_37) ;  /* 0x0000006000017945 */ /* 0x000fe20003800000 */
[----:B------:R-:W-:Y:S01]  /*57c0*/  PLOP3.LUT P0, PT, P0, PT, PT, 0x8, 0x80 ;  /* 0x000000000080781c */ /* 0x000fe2000070e170 */
[----:B------:R-:W-:-:S12]  /*57d0*/  IMAD.MOV.U32 R11, RZ, RZ, -0x1 ;  /* 0xffffffffff0b7424 */ /* 0x000fd800078e00ff */
[----:B0-----:R-:W-:Y:S05]  /*57e0*/  WARPSYNC.COLLECTIVE R11, `(.L_x_38) ;  /* 0x000000000b087348 */ /* 0x001fea0003c00000 */
[----:B------:R-:W-:Y:S01]  /*57f0*/  VOTE.ANY R11, PT, P0 ;  /* 0x00000000000b7806 */ /* 0x000fe200000e0100 */
[----:B0-----:R-:W-:Y:S06]  /*5800*/  ENDCOLLECTIVE ;  /* 0x000000000000791b */ /* 0x001fec0003800000 */
.L_x_38:
[----:B------:R-:W-:Y:S05]  /*5810*/  BSYNC B1 ;  /* 0x0000000000017941 */ /* 0x000fea0003800000 */
.L_x_37:
[----:B------:R-:W-:Y:S01]  /*5820*/  LOP3.LUT R11, R11, 0x80000000, R4, 0xec, !PT ;  /* 0x800000000b0b7812 */ /* 0x000fe200078eec04 */
[----:B------:R-:W-:Y:S01]  /*5830*/  IMAD.MOV.U32 R16, RZ, RZ, R12 ;  /* 0x000000ffff107224 */ /* 0x000fe200078e000c */
[----:B------:R-:W0:Y:S01]  /*5840*/  S2R R38, SR_LANEID ;  /* 0x0000000000267919 */ /* 0x000e220000000000 */
[----:B------:R-:W-:Y:S01]  /*5850*/  IMAD.MOV.U32 R17, RZ, RZ, 0x1 ;  /* 0x00000001ff117424 */ /* 0x000fe200078e00ff */
[----:B------:R-:W-:Y:S01]  /*5860*/  ISETP.NE.AND P2, PT, R12, RZ, PT ;  /* 0x000000ff0c00720c */ /* 0x000fe20003f45270 */
[----:B------:R-:W-:-:S05]  /*5870*/  VIADD R4, R11, 0xffffffff ;  /* 0xffffffff0b047836 */ /* 0x000fca0000000000 */
[----:B------:R-:W-:Y:S01]  /*5880*/  LOP3.LUT R5, R11, R4, RZ, 0xc, !PT ;  /* 0x000000040b057212 */ /* 0x000fe200078e0cff */
[----:B------:R-:W-:-:S03]  /*5890*/  IMAD.MOV.U32 R11, RZ, RZ, -0x1 ;  /* 0xffffffffff0b7424 */ /* 0x000fc600078e00ff */
[----:B------:R1:W2:Y:S04]  /*58a0*/  POPC R20, R5 ;  /* 0x0000000500147309 */ /* 0x0002a80000000000 */
[----:B012---:R-:W-:Y:S05]  /*58b0*/  WARPSYNC.COLLECTIVE R11, `(.L_x_39) ;  /* 0x000000000b087348 */ /* 0x007fea0003c00000 */
[----:B--2---:R2:W3:Y:S02]  /*58c0*/  SHFL.DOWN P0, R21, R16, R17, R20 ;  /* 0x0800001110157389 */ /* 0x0044e40000000014 */
[----:B0123--:R-:W-:Y:S05]  /*58d0*/  ENDCOLLECTIVE ;  /* 0x000000000000791b */ /* 0x00ffea0003800000 */
.L_x_39:
[C---:B------:R-:W-:Y:S02]  /*58e0*/  VIADD R19, R38.reuse, 0x2 ;  /* 0x0000000226137836 */ /* 0x040fe40000000000 */
[C---:B------:R-:W-:Y:S02]  /*58f0*/  VIADD R22, R38.reuse, 0x4 ;  /* 0x0000000426167836 */ /* 0x040fe40000000000 */
[----:B------:R-:W-:Y:S02]  /*5900*/  VIADD R23, R38, 0x8 ;  /* 0x0000000826177836 */ /* 0x000fe40000000000 */
[----:B------:R-:W-:Y:S02]  /*5910*/  IMAD.MOV.U32 R16, RZ, RZ, R13 ;  /* 0x000000ffff107224 */ /* 0x000fe400078e000d */
[----:B------:R-:W-:-:S07]  /*5920*/  IMAD.MOV.U32 R4, RZ, RZ, R21 ;  /* 0x000000ffff047224 */ /* 0x000fce00078e0015 */
[----:B------:R-:W-:Y:S05]  /*5930*/  WARPSYNC.COLLECTIVE R11, `(.L_x_40) ;  /* 0x000000000b087348 */ /* 0x000fea0003c00000 */
[----:B------:R0:W1:Y:S02]  /*5940*/  SHFL.DOWN P0, R21, R16, R17, R20 ;  /* 0x0800001110157389 */ /* 0x0000640000000014 */
[----:B01----:R-:W-:Y:S05]  /*5950*/  ENDCOLLECTIVE ;  /* 0x000000000000791b */ /* 0x003fea0003800000 */
.L_x_40:
[----:B------:R-:W-:Y:S01]  /*5960*/  IMAD.MOV.U32 R17, RZ, RZ, 0x2 ;  /* 0x00000002ff117424 */ /* 0x000fe200078e00ff */
[----:B------:R-:W-:Y:S02]  /*5970*/  ISETP.GE.AND P0, PT, R38, R20, PT ;  /* 0x000000142600720c */ /* 0x000fe40003f06270 */
[----:B------:R-:W-:Y:S02]  /*5980*/  VIMNMX R21, PT, PT, R13, R21, PT ;  /* 0x000000150d157248 */ /* 0x000fe40003fe0100 */
[----:B------:R-:W-:Y:S02]  /*5990*/  SEL R5, R4, RZ, !P0 ;  /* 0x000000ff04057207 */ /* 0x000fe40004000000 */
[-C--:B------:R-:W-:Y:S02]  /*59a0*/  SEL R21, R21, R13.reuse, !P2 ;  /* 0x0000000d15157207 */ /* 0x080fe40005000000 */
[----:B------:R-:W-:Y:S02]  /*59b0*/  LOP3.LUT P3, R5, R5, RZ, R12, 0xfa, !PT ;  /* 0x000000ff05057212 */ /* 0x000fe4000786fa0c */
[----:B------:R-:W-:-:S03]  /*59c0*/  SEL R40, R21, R13, !P0 ;  /* 0x0000000d15287207 */ /* 0x000fc60004000000 */
[----:B------:R-:W-:-:S08]  /*59d0*/  IMAD.MOV.U32 R16, RZ, RZ, R5 ;  /* 0x000000ffff107224 */ /* 0x000fd000078e0005 */
[----:B------:R-:W-:Y:S05]  /*59e0*/  WARPSYNC.COLLECTIVE R11, `(.L_x_41) ;  /* 0x000000000b087348 */ /* 0x000fea0003c00000 */
[----:B------:R0:W1:Y:S02]  /*59f0*/  SHFL.DOWN P0, R21, R16, R17, R20 ;  /* 0x0800001110157389 */ /* 0x0000640000000014 */
[----:B01----:R-:W-:Y:S05]  /*5a00*/  ENDCOLLECTIVE ;  /* 0x000000000000791b */ /* 0x003fea0003800000 */
.L_x_41:
[----:B------:R-:W-:Y:S02]  /*5a10*/  IMAD.MOV.U32 R16, RZ, RZ, R40 ;  /* 0x000000ffff107224 */ /* 0x000fe400078e0028 */
[----:B------:R-:W-:-:S07]  /*5a20*/  IMAD.MOV.U32 R4, RZ, RZ, R21 ;  /* 0x000000ffff047224 */ /* 0x000fce00078e0015 */
[----:B------:R-:W-:Y:S05]  /*5a30*/  WARPSYNC.COLLECTIVE R11, `(.L_x_42) ;  /* 0x000000000b087348 */ /* 0x000fea0003c00000 */
[----:B------:R0:W1:Y:S02]  /*5a40*/  SHFL.DOWN P0, R21, R16, R17, R20 ;  /* 0x0800001110157389 */ /* 0x0000640000000014 */
[----:B01----:R-:W-:Y:S05]  /*5a50*/  ENDCOLLECTIVE ;  /* 0x000000000000791b */ /* 0x003fea0003800000 */
.L_x_42:
[----:B------:R-:W-:Y:S01]  /*5a60*/  IMAD.MOV.U32 R17, RZ, RZ, 0x4 ;  /* 0x00000004ff117424 */ /* 0x000fe200078e00ff */
[----:B------:R-:W-:Y:S02]  /*5a70*/  ISETP.GT.AND P0, PT, R19, R20, PT ;  /* 0x000000141300720c */ /* 0x000fe40003f04270 */
[----:B------:R-:W-:Y:S02]  /*5a80*/  VIMNMX R21, PT, PT, R40, R21, PT ;  /* 0x0000001528157248 */ /* 0x000fe40003fe0100 */
[----:B------:R-:W-:-:S04]  /*5a90*/  SEL R4, R4, RZ, !P0 ;  /* 0x000000ff04047207 */ /* 0x000fc80004000000 */
[----:B------:R-:W-:-:S05]  /*5aa0*/  LOP3.LUT P2, R13, R5, RZ, R4, 0xfa, !PT ;  /* 0x000000ff050d7212 */ /* 0x000fca000784fa04 */
[----:B------:R-:W-:Y:S01]  /*5ab0*/  IMAD.MOV.U32 R16, RZ, RZ, R13 ;  /* 0x000000ffff107224 */ /* 0x000fe200078e000d */
[----:B------:R-:W-:-:S07]  /*5ac0*/  @!P0 SEL R40, R21, R40, !P3 ;  /* 0x0000002815288207 */ /* 0x000fce0005800000 */
[----:B------:R-:W-:Y:S05]  /*5ad0*/  WARPSYNC.COLLECTIVE R11, `(.L_x_43) ;  /* 0x000000000b087348 */ /* 0x000fea0003c00000 */
[----:B------:R0:W1:Y:S02]  /*5ae0*/  SHFL.DOWN P0, R21, R16, R17, R20 ;  /* 0x0800001110157389 */ /* 0x0000640000000014 */
[----:B01----:R-:W-:Y:S05]  /*5af0*/  ENDCOLLECTIVE ;  /* 0x000000000000791b */ /* 0x003fea0003800000 */
.L_x_43:
[----:B------:R-:W-:Y:S02]  /*5b00*/  IMAD.MOV.U32 R16, RZ, RZ, R40 ;  /* 0x000000ffff107224 */ /* 0x000fe400078e0028 */
[----:B------:R-:W-:-:S07]  /*5b10*/  IMAD.MOV.U32 R4, RZ, RZ, R21 ;  /* 0x000000ffff047224 */ /* 0x000fce00078e0015 */
[----:B------:R-:W-:Y:S05]  /*5b20*/  WARPSYNC.COLLECTIVE R11, `(.L_x_44) ;  /* 0x000000000b087348 */ /* 0x000fea0003c00000 */
[----:B------:R0:W1:Y:S02]  /*5b30*/  SHFL.DOWN P0, R21, R16, R17, R20 ;  /* 0x0800001110157389 */ /* 0x0000640000000014 */
[----:B01----:R-:W-:Y:S05]  /*5b40*/  ENDCOLLECTIVE ;  /* 0x000000000000791b */ /* 0x003fea0003800000 */
.L_x_44:
[----:B------:R-:W-:Y:S01]  /*5b50*/  IMAD.MOV.U32 R17, RZ, RZ, 0x8 ;  /* 0x00000008ff117424 */ /* 0x000fe200078e00ff */
[----:B------:R-:W-:Y:S02]  /*5b60*/  ISETP.GT.AND P0, PT, R22, R20, PT ;  /* 0x000000141600720c */ /* 0x000fe40003f04270 */
[----:B------:R-:W-:Y:S02]  /*5b70*/  VIMNMX R21, PT, PT, R40, R21, PT ;  /* 0x0000001528157248 */ /* 0x000fe40003fe0100 */
[----:B------:R-:W-:-:S04]  /*5b80*/  SEL R4, R4, RZ, !P0 ;  /* 0x000000ff04047207 */ /* 0x000fc80004000000 */
[----:B------:R-:W-:-:S05]  /*5b90*/  LOP3.LUT P3, R12, R13, RZ, R4, 0xfa, !PT ;  /* 0x000000ff0d0c7212 */ /* 0x000fca000786fa04 */
[----:B------:R-:W-:Y:S01]  /*5ba0*/  IMAD.MOV.U32 R16, RZ, RZ, R12 ;  /* 0x000000ffff107224 */ /* 0x000fe200078e000c */
[----:B------:R-:W-:Y:S02]  /*5bb0*/  @!P0 SEL R40, R21, R40, !P2 ;  /* 0x0000002815288207 */ /* 0x000fe40005000000 */
[----:B------:R-:W-:-:S13]  /*5bc0*/  ISETP.NE.U32.AND P2, PT, R14, 0x65, PT ;  /* 0x000000650e00780c */ /* 0x000fda0003f45070 */
[----:B------:R-:W-:Y:S05]  /*5bd0*/  WARPSYNC.COLLECTIVE R11, `(.L_x_45) ;  /* 0x000000000b087348 */ /* 0x000fea0003c00000 */
[----:B------:R0:W1:Y:S02]  /*5be0*/  SHFL.DOWN P0, R21, R16, R17, R20 ;  /* 0x0800001110157389 */ /* 0x0000640000000014 */
[----:B01----:R-:W-:Y:S05]  /*5bf0*/  ENDCOLLECTIVE ;  /* 0x000000000000791b */ /* 0x003fea0003800000 */
.L_x_45:
[----:B------:R-:W-:Y:S01]  /*5c00*/  ISETP.NE.AND.EX P2, PT, R15, RZ, PT, P2 ;  /* 0x000000ff0f00720c */ /* 0x000fe20003f45320 */
[----:B------:R-:W0:Y:S01]  /*5c10*/  S2R R14, SR_TID.X ;  /* 0x00000000000e7919 */ /* 0x000e220000002100 */
[----:B------:R-:W1:Y:S01]  /*5c20*/  S2R R15, SR_CTAID.X ;  /* 0x00000000000f7919 */ /* 0x000e620000002500 */
[----:B------:R-:W-:Y:S02]  /*5c30*/  IMAD.MOV.U32 R16, RZ, RZ, R40 ;  /* 0x000000ffff107224 */ /* 0x000fe400078e0028 */
[----:B------:R-:W-:-:S08]  /*5c40*/  IMAD.MOV.U32 R4, RZ, RZ, R21 ;  /* 0x000000ffff047224 */ /* 0x000fd000078e0015 */
[----:B01----:R-:W-:Y:S05]  /*5c50*/  WARPSYNC.COLLECTIVE R11, `(.L_x_46) ;  /* 0x000000000b087348 */ /* 0x003fea0003c00000 */
[----:B------:R2:W3:Y:S02]  /*5c60*/  SHFL.DOWN P0, R21, R16, R17, R20 ;  /* 0x0800001110157389 */ /* 0x0004e40000000014 */
[----:B0123--:R-:W-:Y:S05]  /*5c70*/  ENDCOLLECTIVE ;  /* 0x000000000000791b */ /* 0x00ffea0003800000 */
.L_x_46:
[----:B------:R-:W-:Y:S01]  /*5c80*/  IMAD.MOV.U32 R17, RZ, RZ, 0x10 ;  /* 0x00000010ff117424 */ /* 0x000fe200078e00ff */
[----:B------:R-:W-:Y:S02]  /*5c90*/  ISETP.GT.AND P0, PT, R23, R20, PT ;  /* 0x000000141700720c */ /* 0x000fe40003f04270 */
[----:B------:R-:W-:Y:S02]  /*5ca0*/  VIMNMX R21, PT, PT, R40, R21, PT ;  /* 0x0000001528157248 */ /* 0x000fe40003fe0100 */
[----:B------:R-:W-:-:S04]  /*5cb0*/  SEL R5, R4, RZ, !P0 ;  /* 0x000000ff04057207 */ /* 0x000fc80004000000 */
[----:B------:R-:W-:Y:S01]  /*5cc0*/  LOP3.LUT P4, R44, R12, RZ, R5, 0xfa, !PT ;  /* 0x000000ff0c2c7212 */ /* 0x000fe2000788fa05 */
[----:B------:R-:W-:Y:S01]  /*5cd0*/  VIADD R5, R38, 0x10 ;  /* 0x0000001026057836 */ /* 0x000fe20000000000 */
[----:B------:R-:W0:Y:S03]  /*5ce0*/  LDC.64 R12, c[0x0][0x3a0] ;  /* 0x0000e800ff0c7b82 */ /* 0x000e260000000a00 */
[----:B------:R-:W-:Y:S01]  /*5cf0*/  IMAD.MOV.U32 R16, RZ, RZ, R44 ;  /* 0x000000ffff107224 */ /* 0x000fe200078e002c */
[----:B------:R-:W-:-:S07]  /*5d00*/  @!P0 SEL R40, R21, R40, !P3 ;  /* 0x0000002815288207 */ /* 0x000fce0005800000 */
[----:B0-----:R-:W-:Y:S05]  /*5d10*/  WARPSYNC.COLLECTIVE R11, `(.L_x_47) ;  /* 0x000000000b087348 */ /* 0x001fea0003c00000 */
[----:B------:R1:W2:Y:S02]  /*5d20*/  SHFL.DOWN P0, R21, R16, R17, R20 ;  /* 0x0800001110157389 */ /* 0x0002a40000000014 */
[----:B012---:R-:W-:Y:S05]  /*5d30*/  ENDCOLLECTIVE ;  /* 0x000000000000791b */ /* 0x007fea0003800000 */
.L_x_47:
[----:B------:R-:W-:Y:S01]  /*5d40*/  IMAD.MOV.U32 R16, RZ, RZ, R40 ;  /* 0x000000ffff107224 */ /* 0x000fe200078e0028 */
[----:B------:R-:W-:Y:S02]  /*5d50*/  IADD3 R38, P3, PT, R12, 0x200, RZ ;  /* 0x000002000c267810 */ /* 0x000fe40007f7e0ff */
[----:B------:R-:W-:Y:S01]  /*5d60*/  LOP3.LUT R12, RZ, R14, RZ, 0x33, !PT ;  /* 0x0000000eff0c7212 */ /* 0x000fe200078e33ff */
[----:B------:R-:W-:-:S10]  /*5d70*/  IMAD.MOV.U32 R39, RZ, RZ, R21 ;  /* 0x000000ffff277224 */ /* 0x000fd400078e0015 */
[----:B------:R-:W-:Y:S05]  /*5d80*/  WARPSYNC.COLLECTIVE R11, `(.L_x_48) ;  /* 0x000000000b087348 */ /* 0x000fea0003c00000 */
[----:B------:R0:W1:Y:S02]  /*5d90*/  SHFL.DOWN P0, R21, R16, R17, R20 ;  /* 0x0800001110157389 */ /* 0x0000640000000014 */
[----:B01----:R-:W-:Y:S05]  /*5da0*/  ENDCOLLECTIVE ;  /* 0x000000000000791b */ /* 0x003fea0003800000 */
.L_x_48:
[----:B------:R-:W-:Y:S01]  /*5db0*/  ISETP.GT.AND P0, PT, R5, R20, PT ;  /* 0x000000140500720c */ /* 0x000fe20003f04270 */
[----:B------:R-:W-:-:S03]  /*5dc0*/  IMAD.MOV.U32 R11, RZ, RZ, R21 ;  /* 0x000000ffff0b7224 */ /* 0x000fc600078e0015 */
[----:B------:R-:W-:Y:S02]  /*5dd0*/  SEL R39, R39, RZ, !P0 ;  /* 0x000000ff27277207 */ /* 0x000fe40004000000 */
[----:B------:R-:W-:Y:S01]  /*5de0*/  VIMNMX R5, PT, PT, R40, R11, PT ;  /* 0x0000000b28057248 */ /* 0x000fe20003fe0100 */
[----:B------:R-:W-:Y:S01]  /*5df0*/  IMAD.MOV.U32 R11, RZ, RZ, -0x1 ;  /* 0xffffffffff0b7424 */ /* 0x000fe200078e00ff */
[----:B------:R-:W-:Y:S01]  /*5e00*/  LOP3.LUT R4, R39, R44, RZ, 0xfc, !PT ;  /* 0x0000002c27047212 */ /* 0x000fe200078efcff */
[----:B------:R-:W-:-:S04]  /*5e10*/  IMAD.X R39, RZ, RZ, R13, P3 ;  /* 0x000000ffff277224 */ /* 0x000fc800018e060d */
[----:B------:R-:W-:Y:S01]  /*5e20*/  @!P0 SEL R40, R5, R40, !P4 ;  /* 0x0000002805288207 */ /* 0x000fe20006000000 */
[----:B------:R-:W-:Y:S01]  /*5e30*/  IMAD.IADD R5, R12, 0x1, R15 ;  /* 0x000000010c057824 */ /* 0x000fe200078e020f */
[----:B------:R-:W-:-:S03]  /*5e40*/  PLOP3.LUT P0, PT, P2, PT, PT, 0x80, 0x8 ;  /* 0x000000000008781c */ /* 0x000fc6000170f070 */
[----:B------:R-:W-:-:S10]  /*5e50*/  IMAD.MOV.U32 R12, RZ, RZ, R40 ;  /* 0x000000ffff0c7224 */ /* 0x000fd400078e0028 */
[----:B------:R-:W-:Y:S05]  /*5e60*/  WARPSYNC.COLLECTIVE R11, `(.L_x_49) ;  /* 0x000000000b087348 */ /* 0x000fea0003c00000 */
[----:B------:R-:W-:Y:S01]  /*5e70*/  VOTE.ALL P0, P0 ;  /* 0x0000000000ff7806 */ /* 0x000fe20000000000 */
[----:B------:R-:W-:-:S12]  /*5e80*/  ENDCOLLECTIVE ;  /* 0x000000000000791b */ /* 0x000fd80003800000 */
.L_x_49:
[----:B------:R-:W-:Y:S05]  /*5e90*/  BRA `(.L_x_50) ;  /* 0xffffffbc00e07947 */ /* 0x000fea000383ffff */
.L_x_11:
[----:B------:R-:W-:Y:S01]  /*5ea0*/  BSSY B1, `(.L_x_51) ;  /* 0x0000006000017945 */ /* 0x000fe20003800000 */
[----:B------:R-:W-:Y:S01]  /*5eb0*/  PLOP3.LUT P0, PT, P0, PT, PT, 0x8, 0x80 ;  /* 0x000000000080781c */ /* 0x000fe2000070e170 */
[----:B------:R-:W-:-:S12]  /*5ec0*/  IMAD.MOV.U32 R11, RZ, RZ, -0x1 ;  /* 0xffffffffff0b7424 */ /* 0x000fd800078e00ff */
[----:B------:R-:W-:Y:S05]  /*5ed0*/  WARPSYNC.COLLECTIVE R11, `(.L_x_52) ;  /* 0x000000000b087348 */ /* 0x000fea0003c00000 */
[----:B------:R-:W-:Y:S01]  /*5ee0*/  VOTE.ANY P0, P0 ;  /* 0x0000000000ff7806 */ /* 0x000fe20000000100 */
[----:B------:R-:W-:-:S12]  /*5ef0*/  ENDCOLLECTIVE ;  /* 0x000000000000791b */ /* 0x000fd80003800000 */
.L_x_52:
[----:B------:R-:W-:Y:S05]  /*5f00*/  BSYNC B1 ;  /* 0x0000000000017941 */ /* 0x000fea0003800000 */
.L_x_51:
[----:B------:R-:W-:Y:S05]  /*5f10*/  BRA `(.L_x_53) ;  /* 0xffffffbc00f07947 */ /* 0x000fea000383ffff */
.L_x_13:
[----:B------:R-:W-:Y:S01]  /*5f20*/  BSSY B1, `(.L_x_54) ;  /* 0x0000006000017945 */ /* 0x000fe20003800000 */
[----:B------:R-:W-:Y:S01]  /*5f30*/  PLOP3.LUT P0, PT, P0, PT, PT, 0x8, 0x80 ;  /* 0x000000000080781c */ /* 0x000fe2000070e170 */
[----:B------:R-:W-:-:S12]  /*5f40*/  IMAD.MOV.U32 R11, RZ, RZ, -0x1 ;  /* 0xffffffffff0b7424 */ /* 0x000fd800078e00ff */
[----:B------:R-:W-:Y:S05]  /*5f50*/  WARPSYNC.COLLECTIVE R11, `(.L_x_55) ;  /* 0x000000000b087348 */ /* 0x000fea0003c00000 */
[----:B------:R-:W-:Y:S01]  /*5f60*/  VOTE.ANY R11, PT, P0 ;  /* 0x00000000000b7806 */ /* 0x000fe200000e0100 */
[----:B------:R-:W-:Y:S06]  /*5f70*/  ENDCOLLECTIVE ;  /* 0x000000000000791b */ /* 0x000fec0003800000 */
.L_x_55:
[----:B------:R-:W-:Y:S05]  /*5f80*/  BSYNC B1 ;  /* 0x0000000000017941 */ /* 0x000fea0003800000 */
.L_x_54:
[----:B------:R-:W0:Y:S01]  /*5f90*/  S2R R20, SR_GEMASK ;  /* 0x0000000000147919 */ /* 0x000e220000003c00 */
[----:B------:R-:W-:Y:S01]  /*5fa0*/  IMAD.MOV.U32 R17, RZ, RZ, 0x1 ;  /* 0x00000001ff117424 */ /* 0x000fe200078e00ff */
[----:B------:R-:W-:Y:S01]  /*5fb0*/  ISETP.NE.AND P2, PT, R12, RZ, PT ;  /* 0x000000ff0c00720c */ /* 0x000fe20003f45270 */
[----:B------:R-:W-:Y:S01]  /*5fc0*/  VIADD R5, R5, 0xffffffe0 ;  /* 0xffffffe005057836 */ /* 0x000fe20000000000 */
[----:B0-----:R-:W-:-:S05]  /*5fd0*/  LOP3.LUT R11, R11, 0x80000000, R20, 0xec, !PT ;  /* 0x800000000b0b7812 */ /* 0x001fca00078eec14 */
[----:B------:R-:W-:-:S05]  /*5fe0*/  VIADD R16, R11, 0xffffffff ;  /* 0xffffffff0b107836 */ /* 0x000fca0000000000 */
[----:B------:R-:W-:Y:S01]  /*5ff0*/  LOP3.LUT R21, R11, R16, RZ, 0xc, !PT ;  /* 0x000000100b157212 */ /* 0x000fe200078e0cff */
[----:B------:R-:W-:Y:S02]  /*6000*/  IMAD.MOV.U32 R16, RZ, RZ, R12 ;  /* 0x000000ffff107224 */ /* 0x000fe400078e000c */
[----:B------:R-:W-:Y:S01]  /*6010*/  IMAD.MOV.U32 R11, RZ, RZ, -0x1 ;  /* 0xffffffffff0b7424 */ /* 0x000fe200078e00ff */
[----:B------:R0:W1:Y:S06]  /*6020*/  POPC R20, R21 ;  /* 0x0000001500147309 */ /* 0x00006c0000000000 */
[----:B01----:R-:W-:Y:S05]  /*6030*/  WARPSYNC.COLLECTIVE R11, `(.L_x_56) ;  /* 0x000000000b087348 */ /* 0x003fea0003c00000 */
[----:B01----:R0:W1:Y:S02]  /*6040*/  SHFL.DOWN P0, R21, R16, R17, R20 ;  /* 0x0800001110157389 */ /* 0x0030640000000014 */
[----:B01----:R-:W-:Y:S05]  /*6050*/  ENDCOLLECTIVE ;  /* 0x000000000000791b */ /* 0x003fea0003800000 */
.L_x_56:
[----:B------:R-:W-:Y:S01]  /*6060*/  ISETP.GT.AND P4, PT, R19, R20, PT ;  /* 0x000000141300720c */ /* 0x000fe20003f84270 */
[----:B------:R-:W-:Y:S02]  /*6070*/  IMAD.MOV.U32 R16, RZ, RZ, R13 ;  /* 0x000000ffff107224 */ /* 0x000fe400078e000d */
[----:B------:R-:W-:-:S10]  /*6080*/  IMAD.MOV.U32 R44, RZ, RZ, R21 ;  /* 0x000000ffff2c7224 */ /* 0x000fd400078e0015 */
[----:B------:R-:W-:Y:S05]  /*6090*/  WARPSYNC.COLLECTIVE R11, `(.L_x_57) ;  /* 0x000000000b087348 */ /* 0x000fea0003c00000 */
[----:B------:R0:W1:Y:S02]  /*60a0*/  SHFL.DOWN P0, R21, R16, R17, R20 ;  /* 0x0800001110157389 */ /* 0x0000640000000014 */
[----:B01----:R-:W-:Y:S05]  /*60b0*/  ENDCOLLECTIVE ;  /* 0x000000000000791b */ /* 0x003fea0003800000 */
.L_x_57:
[----:B------:R-:W0:Y:S01]  /*60c0*/  S2R R11, SR_LANEID ;  /* 0x00000000000b7919 */ /* 0x000e220000000000 */
[----:B------:R-:W-:Y:S01]  /*60d0*/  IMAD.MOV.U32 R17, RZ, RZ, 0x2 ;  /* 0x00000002ff117424 */ /* 0x000fe200078e00ff */
[----:B------:R-:W-:Y:S02]  /*60e0*/  VIMNMX R21, PT, PT, R13, R21, PT ;  /* 0x000000150d157248 */ /* 0x000fe40003fe0100 */
[----:B0-----:R-:W-:Y:S02]  /*60f0*/  ISETP.GE.AND P0, PT, R11, R20, PT ;  /* 0x000000140b00720c */ /* 0x001fe40003f06270 */
[-C--:B------:R-:W-:Y:S02]  /*6100*/  SEL R11, R21, R13.reuse, !P2 ;  /* 0x0000000d150b7207 */ /* 0x080fe40005000000 */
[----:B------:R-:W-:Y:S02]  /*6110*/  SEL R44, R44, RZ, !P0 ;  /* 0x000000ff2c2c7207 */ /* 0x000fe40004000000 */
[----:B------:R-:W-:Y:S01]  /*6120*/  SEL R13, R11, R13, !P0 ;  /* 0x0000000d0b0d7207 */ /* 0x000fe20004000000 */
[----:B------:R-:W-:Y:S01]  /*6130*/  IMAD.MOV.U32 R11, RZ, RZ, -0x1 ;  /* 0xffffffffff0b7424 */ /* 0x000fe200078e00ff */
[----:B------:R-:W-:-:S05]  /*6140*/  LOP3.LUT P3, R12, R44, RZ, R12, 0xfa, !PT ;  /* 0x000000ff2c0c7212 */ /* 0x000fca000786fa0c */
[----:B------:R-:W-:-:S08]  /*6150*/  IMAD.MOV.U32 R16, RZ, RZ, R12 ;  /* 0x000000ffff107224 */ /* 0x000fd000078e000c */
[----:B------:R-:W-:Y:S05]  /*6160*/  WARPSYNC.COLLECTIVE R11, `(.L_x_58) ;  /* 0x000000000b087348 */ /* 0x000fea0003c00000 */
[----:B------:R0:W1:Y:S02]  /*6170*/  SHFL.DOWN P0, R21, R16, R17, R20 ;  /* 0x0800001110157389 */ /* 0x0000640000000014 */
[----:B01----:R-:W-:Y:S05]  /*6180*/  ENDCOLLECTIVE ;  /* 0x000000000000791b */ /* 0x003fea0003800000 */
.L_x_58:
[----:B------:R-:W-:Y:S02]  /*6190*/  IMAD.MOV.U32 R16, RZ, RZ, R13 ;  /* 0x000000ffff107224 */ /* 0x000fe400078e000d */
[----:B------:R-:W-:-:S05]  /*61a0*/  IMAD.MOV.U32 R44, RZ, RZ, R21 ;  /* 0x000000ffff2c7224 */ /* 0x000fca00078e0015 */
[----:B------:R-:W-:-:S04]  /*61b0*/  SEL R21, R44, RZ, !P4 ;  /* 0x000000ff2c157207 */ /* 0x000fc80006000000 */
[----:B------:R-:W-:-:S13]  /*61c0*/  LOP3.LUT P2, R12, R12, RZ, R21, 0xfa, !PT ;  /* 0x000000ff0c0c7212 */ /* 0x000fda000784fa15 */
[----:B------:R-:W-:Y:S05]  /*61d0*/  WARPSYNC.COLLECTIVE R11, `(.L_x_59) ;  /* 0x000000000b087348 */ /* 0x000fea0003c00000 */
[----:B------:R0:W1:Y:S02]  /*61e0*/  SHFL.DOWN P0, R21, R16, R17, R20 ;  /* 0x0800001110157389 */ /* 0x0000640000000014 */
[----:B01----:R-:W-:Y:S05]  /*61f0*/  ENDCOLLECTIVE ;  /* 0x000000000000791b */ /* 0x003fea0003800000 */
.L_x_59:
[----:B------:R-:W-:Y:S02]  /*6200*/  IMAD.MOV.U32 R16, RZ, RZ, R12 ;  /* 0x000000ffff107224 */ /* 0x000fe400078e000c */
[----:B------:R-:W-:Y:S01]  /*6210*/  IMAD.MOV.U32 R17, RZ, RZ, 0x4 ;  /* 0x00000004ff117424 */ /* 0x000fe200078e00ff */
[----:B------:R-:W-:-:S07]  /*6220*/  VIMNMX R44, PT, PT, R13, R21, PT ;  /* 0x000000150d2c7248 */ /* 0x000fce0003fe0100 */
[----:B------:R-:W-:Y:S05]  /*6230*/  WARPSYNC.COLLECTIVE R11, `(.L_x_60) ;  /* 0x000000000b087348 */ /* 0x000fea0003c00000 */
[----:B------:R0:W1:Y:S02]  /*6240*/  SHFL.DOWN P0, R21, R16, R17, R20 ;  /* 0x0800001110157389 */ /* 0x0000640000000014 */
[----:B01----:R-:W-:Y:S05]  /*6250*/  ENDCOLLECTIVE ;  /* 0x000000000000791b */ /* 0x003fea0003800000 */
.L_x_60:
[----:B------:R-:W-:Y:S02]  /*6260*/  @!P4 SEL R13, R44, R13, !P3 ;  /* 0x0000000d2c0dc207 */ /* 0x000fe40005800000 */
[----:B------:R-:W-:-:S03]  /*6270*/  ISETP.GT.AND P4, PT, R22, R20, PT ;  /* 0x000000141600720c */ /* 0x000fc60003f84270 */
[----:B------:R-:W-:Y:S02]  /*6280*/  IMAD.MOV.U32 R16, RZ, RZ, R13 ;  /* 0x000000ffff107224 */ /* 0x000fe400078e000d */
[----:B------:R-:W-:-:S05]  /*6290*/  IMAD.MOV.U32 R44, RZ, RZ, R21 ;  /* 0x000000ffff2c7224 */ /* 0x000fca00078e0015 */
[----:B------:R-:W-:-:S04]  /*62a0*/  SEL R21, R44, RZ, !P4 ;  /* 0x000000ff2c157207 */ /* 0x000fc80006000000 */
[----:B------:R-:W-:-:S13]  /*62b0*/  LOP3.LUT P3, R12, R12, RZ, R21, 0xfa, !PT ;  /* 0x000000ff0c0c7212 */ /* 0x000fda000786fa15 */
[----:B------:R-:W-:Y:S05]  /*62c0*/  WARPSYNC.COLLECTIVE R11, `(.L_x_61) ;  /* 0x000000000b087348 */ /* 0x000fea0003c00000 */
[----:B------:R0:W1:Y:S02]  /*62d0*/  SHFL.DOWN P0, R21, R16, R17, R20 ;  /* 0x0800001110157389 */ /* 0x0000640000000014 */
[----:B01----:R-:W-:Y:S05]  /*62e0*/  ENDCOLLECTIVE ;  /* 0x000000000000791b */ /* 0x003fea0003800000 */
.L_x_61:
[----:B------:R-:W-:Y:S02]  /*62f0*/  IMAD.MOV.U32 R16, RZ, RZ, R12 ;  /* 0x000000ffff107224 */ /* 0x000fe400078e000c */
[----:B------:R-:W-:Y:S01]  /*6300*/  IMAD.MOV.U32 R17, RZ, RZ, 0x8 ;  /* 0x00000008ff117424 */ /* 0x000fe200078e00ff */
[----:B------:R-:W-:-:S07]  /*6310*/  VIMNMX R44, PT, PT, R13, R21, PT ;  /* 0x000000150d2c7248 */ /* 0x000fce0003fe0100 */
[----:B------:R-:W-:Y:S05]  /*6320*/  WARPSYNC.COLLECTIVE R11, `(.L_x_62) ;  /* 0x000000000b087348 */ /* 0x000fea0003c00000 */
[----:B------:R0:W1:Y:S02]  /*6330*/  SHFL.DOWN P0, R21, R16, R17, R20 ;  /* 0x0800001110157389 */ /* 0x0000640000000014 */
[----:B01----:R-:W-:Y:S05]  /*6340*/  ENDCOLLECTIVE ;  /* 0x000000000000791b */ /* 0x003fea0003800000 */
.L_x_62:
        /* <DEDUP_REMOVED lines=9> */
.L_x_63:
[----:B------:R-:W-:Y:S02]  /*63e0*/  IMAD.MOV.U32 R16, RZ, RZ, R12 ;  /* 0x000000ffff107224 */ /* 0x000fe400078e000c */
[----:B------:R-:W-:Y:S01]  /*63f0*/  IMAD.MOV.U32 R17, RZ, RZ, 0x10 ;  /* 0x00000010ff117424 */ /* 0x000fe200078e00ff */
[----:B------:R-:W-:-:S07]  /*6400*/  VIMNMX R44, PT, PT, R13, R21, PT ;  /* 0x000000150d2c7248 */ /* 0x000fce0003fe0100 */
[----:B------:R-:W-:Y:S05]  /*6410*/  WARPSYNC.COLLECTIVE R11, `(.L_x_64) ;  /* 0x000000000b087348 */ /* 0x000fea0003c00000 */
[----:B------:R0:W1:Y:S02]  /*6420*/  SHFL.DOWN P0, R21, R16, R17, R20 ;  /* 0x0800001110157389 */ /* 0x0000640000000014 */
[----:B01----:R-:W-:Y:S05]  /*6430*/  ENDCOLLECTIVE ;  /* 0x000000000000791b */ /* 0x003fea0003800000 */
.L_x_64:
[----:B------:R-:W-:-:S05]  /*6440*/  @!P4 SEL R13, R44, R13, !P3 ;  /* 0x0000000d2c0dc207 */ /* 0x000fca0005800000 */
[----:B------:R-:W-:Y:S02]  /*6450*/  IMAD.MOV.U32 R16, RZ, RZ, R13 ;  /* 0x000000ffff107224 */ /* 0x000fe400078e000d */
[----:B------:R-:W-:-:S07]  /*6460*/  IMAD.MOV.U32 R44, RZ, RZ, R21 ;  /* 0x000000ffff2c7224 */ /* 0x000fce00078e0015 */
[----:B------:R-:W-:Y:S05]  /*6470*/  WARPSYNC.COLLECTIVE R11, `(.L_x_65) ;  /* 0x000000000b087348 */ /* 0x000fea0003c00000 */
[----:B------:R0:W1:Y:S02]  /*6480*/  SHFL.DOWN P0, R21, R16, R17, R20 ;  /* 0x0800001110157389 */ /* 0x0000640000000014 */
[----:B01----:R-:W-:Y:S05]  /*6490*/  ENDCOLLECTIVE ;  /* 0x000000000000791b */ /* 0x003fea0003800000 */
.L_x_65:
[----:B------:R-:W0:Y:S01]  /*64a0*/  S2R R17, SR_LANEID ;  /* 0x0000000000117919 */ /* 0x000e220000000000 */
[----:B------:R-:W-:-:S05]  /*64b0*/  IMAD.MOV.U32 R11, RZ, RZ, R21 ;  /* 0x000000ffff0b7224 */ /* 0x000fca00078e0015 */
[----:B------:R-:W-:Y:S01]  /*64c0*/  VIMNMX R21, PT, PT, R13, R11, PT ;  /* 0x0000000b0d157248 */ /* 0x000fe20003fe0100 */
[----:B------:R-:W-:Y:S02]  /*64d0*/  IMAD.MOV.U32 R11, RZ, RZ, -0x1 ;  /* 0xffffffffff0b7424 */ /* 0x000fe400078e00ff */
[----:B0-----:R-:W-:-:S05]  /*64e0*/  VIADD R16, R17, 0x10 ;  /* 0x0000001011107836 */ /* 0x001fca0000000000 */
[----:B------:R-:W-:-:S13]  /*64f0*/  ISETP.GT.AND P0, PT, R16, R20, PT ;  /* 0x000000141000720c */ /* 0x000fda0003f04270 */
[----:B------:R-:W-:Y:S02]  /*6500*/  @!P0 SEL R13, R21, R13, !P2 ;  /* 0x0000000d150d8207 */ /* 0x000fe40005000000 */
[----:B------:R-:W-:Y:S02]  /*6510*/  ISETP.NE.AND P2, PT, R4, RZ, PT ;  /* 0x000000ff0400720c */ /* 0x000fe40003f45270 */
[----:B------:R-:W-:Y:S02]  /*6520*/  SEL R21, R44, RZ, !P0 ;  /* 0x000000ff2c157207 */ /* 0x000fe40004000000 */
[----:B------:R-:W-:Y:S02]  /*6530*/  ISETP.NE.U32.AND P0, PT, R14, 0x65, PT ;  /* 0x000000650e00780c */ /* 0x000fe40003f05070 */
[----:B------:R-:W-:Y:S02]  /*6540*/  LOP3.LUT R4, R12, R21, R4, 0xfe, !PT ;  /* 0x000000150c047212 */ /* 0x000fe400078efe04 */
[----:B------:R-:W-:-:S05]  /*6550*/  ISETP.NE.AND.EX P0, PT, R15, RZ, PT, P0 ;  /* 0x000000ff0f00720c */ /* 0x000fca0003f05300 */
[----:B------:R-:W-:-:S05]  /*6560*/  @!P2 VIMNMX R40, PT, PT, R13, R40, PT ;  /* 0x000000280d28a248 */ /* 0x000fca0003fe0100 */
[----:B------:R-:W-:-:S07]  /*6570*/  IMAD.MOV.U32 R12, RZ, RZ, R40 ;  /* 0x000000ffff0c7224 */ /* 0x000fce00078e0028 */
[----:B------:R-:W-:Y:S05]  /*6580*/  WARPSYNC.COLLECTIVE R11, `(.L_x_66) ;  /* 0x000000000b087348 */ /* 0x000fea0003c00000 */
[----:B------:R-:W-:Y:S01]  /*6590*/  VOTE.ALL P0, P0 ;  /* 0x0000000000ff7806 */ /* 0x000fe20000000000 */
[----:B------:R-:W-:-:S12]  /*65a0*/  ENDCOLLECTIVE ;  /* 0x000000000000791b */ /* 0x000fd80003800000 */
.L_x_66:
[----:B------:R-:W-:Y:S05]  /*65b0*/  BRA `(.L_x_67) ;  /* 0xffffffbc002c7947 */ /* 0x000fea000383ffff */
.L_x_24:
[----:B------:R-:W-:Y:S01]  /*65c0*/  BSSY B0, `(.L_x_68) ;  /* 0x0000006000007945 */ /* 0x000fe20003800000 */
[----:B------:R-:W-:Y:S01]  /*65d0*/  PLOP3.LUT P0, PT, P0, PT, PT, 0x8, 0x80 ;  /* 0x000000000080781c */ /* 0x000fe2000070e170 */
[----:B------:R-:W-:-:S12]  /*65e0*/  IMAD.MOV.U32 R11, RZ, RZ, -0x1 ;  /* 0xffffffffff0b7424 */ /* 0x000fd800078e00ff */
[----:B------:R-:W-:Y:S05]  /*65f0*/  WARPSYNC.COLLECTIVE R11, `(.L_x_69) ;  /* 0x000000000b087348 */ /* 0x000fea0003c00000 */
[----:B------:R-:W-:Y:S01]  /*6600*/  VOTE.ANY P0, P0 ;  /* 0x0000000000ff7806 */ /* 0x000fe20000000100 */
[----:B------:R-:W-:-:S12]  /*6610*/  ENDCOLLECTIVE ;  /* 0x000000000000791b */ /* 0x000fd80003800000 */
.L_x_69:
[----:B------:R-:W-:Y:S05]  /*6620*/  BSYNC B0 ;  /* 0x0000000000007941 */ /* 0x000fea0003800000 */
.L_x_68:
[----:B------:R-:W-:Y:S05]  /*6630*/  BRA `(.L_x_70) ;  /* 0xffffffe0004c7947 */ /* 0x000fea000383ffff */
.L_x_26:
[----:B------:R-:W-:Y:S01]  /*6640*/  BSSY B0, `(.L_x_71) ;  /* 0x0000006000007945 */ /* 0x000fe20003800000 */
[----:B------:R-:W-:Y:S01]  /*6650*/  PLOP3.LUT P0, PT, P0, PT, PT, 0x8, 0x80 ;  /* 0x000000000080781c */ /* 0x000fe2000070e170 */
[----:B------:R-:W-:-:S12]  /*6660*/  IMAD.MOV.U32 R11, RZ, RZ, -0x1 ;  /* 0xffffffffff0b7424 */ /* 0x000fd800078e00ff */
[----:B------:R-:W-:Y:S05]  /*6670*/  WARPSYNC.COLLECTIVE R11, `(.L_x_72) ;  /* 0x000000000b087348 */ /* 0x000fea0003c00000 */
[----:B------:R-:W-:Y:S01]  /*6680*/  VOTE.ANY R11, PT, P0 ;  /* 0x00000000000b7806 */ /* 0x000fe200000e0100 */
[----:B------:R-:W-:Y:S06]  /*6690*/  ENDCOLLECTIVE ;  /* 0x000000000000791b */ /* 0x000fec0003800000 */
.L_x_72:
[----:B------:R-:W-:Y:S05]  /*66a0*/  BSYNC B0 ;  /* 0x0000000000007941 */ /* 0x000fea0003800000 */
.L_x_71:
[----:B------:R-:W0:Y:S01]  /*66b0*/  S2R R42, SR_GEMASK ;  /* 0x00000000002a7919 */ /* 0x000e220000003c00 */
[----:B------:R-:W-:Y:S02]  /*66c0*/  IMAD.MOV.U32 R17, RZ, RZ, 0x1 ;  /* 0x00000001ff117424 */ /* 0x000fe400078e00ff */
[----:B------:R-:W-:Y:S01]  /*66d0*/  VIADD R33, R41, 0x8 ;  /* 0x0000000829217836 */ /* 0x000fe20000000000 */
[----:B------:R-:W1:Y:S01]  /*66e0*/  S2R R44, SR_CTAID.X ;  /* 0x00000000002c7919 */ /* 0x000e620000002500 */
[----:B0-----:R-:W-:-:S05]  /*66f0*/  LOP3.LUT R11, R11, 0x80000000, R42, 0xec, !PT ;  /* 0x800000000b0b7812 */ /* 0x001fca00078eec2a */
[----:B------:R-:W-:-:S05]  /*6700*/  VIADD R16, R11, 0xffffffff ;  /* 0xffffffff0b107836 */ /* 0x000fca0000000000 */
[----:B------:R-:W-:Y:S01]  /*6710*/  LOP3.LUT R32, R11, R16, RZ, 0xc, !PT ;  /* 0x000000100b207212 */ /* 0x000fe200078e0cff */
[----:B------:R-:W-:Y:S02]  /*6720*/  IMAD.MOV.U32 R16, RZ, RZ, R12 ;  /* 0x000000ffff107224 */ /* 0x000fe400078e000c */
[----:B------:R-:W-:Y:S01]  /*6730*/  IMAD.MOV.U32 R11, RZ, RZ, -0x1 ;  /* 0xffffffffff0b7424 */ /* 0x000fe200078e00ff */
[----:B-1----:R0:W2:Y:S06]  /*6740*/  POPC R20, R32 ;  /* 0x0000002000147309 */ /* 0x0020ac0000000000 */
[----:B0-2---:R-:W-:Y:S05]  /*6750*/  WARPSYNC.COLLECTIVE R11, `(.L_x_73) ;  /* 0x000000000b087348 */ /* 0x005fea0003c00000 */
[----:B--2---:R1:W2:Y:S02]  /*6760*/  SHFL.DOWN P0, R21, R16, R17, R20 ;  /* 0x0800001110157389 */ /* 0x0042a40000000014 */
[----:B012---:R-:W-:Y:S05]  /*6770*/  ENDCOLLECTIVE ;  /* 0x000000000000791b */ /* 0x007fea0003800000 */
.L_x_73:
[----:B------:R-:W-:Y:S02]  /*6780*/  IMAD.MOV.U32 R16, RZ, RZ, R13 ;  /* 0x000000ffff107224 */ /* 0x000fe400078e000d */
[----:B------:R-:W-:-:S07]  /*6790*/  IMAD.MOV.U32 R34, RZ, RZ, R21 ;  /* 0x000000ffff227224 */ /* 0x000fce00078e0015 */
[----:B------:R-:W-:Y:S05]  /*67a0*/  WARPSYNC.COLLECTIVE R11, `(.L_x_74) ;  /* 0x000000000b087348 */ /* 0x000fea0003c00000 */
[----:B------:R0:W1:Y:S02]  /*67b0*/  SHFL.DOWN P0, R21, R16, R17, R20 ;  /* 0x0800001110157389 */ /* 0x0000640000000014 */
[----:B01----:R-:W-:Y:S05]  /*67c0*/  ENDCOLLECTIVE ;  /* 0x000000000000791b */ /* 0x003fea0003800000 */
.L_x_74:
[----:B------:R-:W-:Y:S01]  /*67d0*/  IMAD.MOV.U32 R17, RZ, RZ, 0x2 ;  /* 0x00000002ff117424 */ /* 0x000fe200078e00ff */
[----:B------:R-:W-:Y:S02]  /*67e0*/  VIMNMX R21, PT, PT, R13, R21, PT ;  /* 0x000000150d157248 */ /* 0x000fe40003fe0100 */
[----:B------:R-:W-:-:S04]  /*67f0*/  ISETP.NE.AND P0, PT, R12, RZ, PT ;  /* 0x000000ff0c00720c */ /* 0x000fc80003f05270 */
[----:B------:R-:W-:Y:S02]  /*6800*/  SEL R39, R21, R13, !P0 ;  /* 0x0000000d15277207 */ /* 0x000fe40004000000 */
[----:B------:R-:W-:-:S04]  /*6810*/  ISETP.GE.AND P0, PT, R41, R20, PT ;  /* 0x000000142900720c */ /* 0x000fc80003f06270 */
[----:B------:R-:W-:Y:S01]  /*6820*/  SEL R21, R34, RZ, !P0 ;  /* 0x000000ff22157207 */ /* 0x000fe20004000000 */
[----:B------:R-:W-:Y:S01]  /*6830*/  VIADD R34, R41, 0x2 ;  /* 0x0000000229227836 */ /* 0x000fe20000000000 */
[----:B------:R-:W-:Y:S02]  /*6840*/  SEL R39, R39, R13, !P0 ;  /* 0x0000000d27277207 */ /* 0x000fe40004000000 */
[----:B------:R-:W-:-:S05]  /*6850*/  LOP3.LUT P6, R13, R21, RZ, R12, 0xfa, !PT ;  /* 0x000000ff150d7212 */ /* 0x000fca00078cfa0c */
[----:B------:R-:W-:-:S08]  /*6860*/  IMAD.MOV.U32 R16, RZ, RZ, R13 ;  /* 0x000000ffff107224 */ /* 0x000fd000078e000d */
[----:B------:R-:W-:Y:S05]  /*6870*/  WARPSYNC.COLLECTIVE R11, `(.L_x_75) ;  /* 0x000000000b087348 */ /* 0x000fea0003c00000 */
[----:B------:R0:W1:Y:S02]  /*6880*/  SHFL.DOWN P0, R21, R16, R17, R20 ;  /* 0x0800001110157389 */ /* 0x0000640000000014 */
[----:B01----:R-:W-:Y:S05]  /*6890*/  ENDCOLLECTIVE ;  /* 0x000000000000791b */ /* 0x003fea0003800000 */
.L_x_75:
[----:B------:R-:W-:Y:S02]  /*68a0*/  IMAD.MOV.U32 R16, RZ, RZ, R39 ;  /* 0x000000ffff107224 */ /* 0x000fe400078e0027 */
[----:B------:R-:W-:-:S07]  /*68b0*/  IMAD.MOV.U32 R35, RZ, RZ, R21 ;  /* 0x000000ffff237224 */ /* 0x000fce00078e0015 */
[----:B------:R-:W-:Y:S05]  /*68c0*/  WARPSYNC.COLLECTIVE R11, `(.L_x_76) ;  /* 0x000000000b087348 */ /* 0x000fea0003c00000 */
[----:B------:R0:W1:Y:S02]  /*68d0*/  SHFL.DOWN P0, R21, R16, R17, R20 ;  /* 0x0800001110157389 */ /* 0x0000640000000014 */
[----:B01----:R-:W-:Y:S05]  /*68e0*/  ENDCOLLECTIVE ;  /* 0x000000000000791b */ /* 0x003fea0003800000 */
.L_x_76:
[----:B------:R-:W-:Y:S01]  /*68f0*/  IMAD.MOV.U32 R17, RZ, RZ, 0x4 ;  /* 0x00000004ff117424 */ /* 0x000fe200078e00ff */
[----:B------:R-:W-:Y:S02]  /*6900*/  ISETP.GT.AND P0, PT, R34, R20, PT ;  /* 0x000000142200720c */ /* 0x000fe40003f04270 */
[----:B------:R-:W-:-:S11]  /*6910*/  VIMNMX R12, PT, PT, R39, R21, PT ;  /* 0x00000015270c7248 */ /* 0x000fd60003fe0100 */
[----:B------:R-:W-:Y:S02]  /*6920*/  @!P0 SEL R39, R12, R39, !P6 ;  /* 0x000000270c278207 */ /* 0x000fe40007000000 */
[----:B------:R-:W-:Y:S01]  /*6930*/  SEL R12, R35, RZ, !P0 ;  /* 0x000000ff230c7207 */ /* 0x000fe20004000000 */
[----:B------:R-:W-:-:S03]  /*6940*/  VIADD R35, R41, 0x4 ;  /* 0x0000000429237836 */ /* 0x000fc60000000000 */
[----:B------:R-:W-:-:S05]  /*6950*/  LOP3.LUT P6, R37, R13, RZ, R12, 0xfa, !PT ;  /* 0x000000ff0d257212 */ /* 0x000fca00078cfa0c */
[----:B------:R-:W-:-:S08]  /*6960*/  IMAD.MOV.U32 R16, RZ, RZ, R37 ;  /* 0x000000ffff107224 */ /* 0x000fd000078e0025 */
[----:B------:R-:W-:Y:S05]  /*6970*/  WARPSYNC.COLLECTIVE R11, `(.L_x_77) ;  /* 0x000000000b087348 */ /* 0x000fea0003c00000 */
[----:B------:R0:W1:Y:S02]  /*6980*/  SHFL.DOWN P0, R21, R16, R17, R20 ;  /* 0x0800001110157389 */ /* 0x0000640000000014 */
[----:B01----:R-:W-:Y:S05]  /*6990*/  ENDCOLLECTIVE ;  /* 0x000000000000791b */ /* 0x003fea0003800000 */
.L_x_77:
[----:B------:R-:W-:Y:S02]  /*69a0*/  IMAD.MOV.U32 R16, RZ, RZ, R39 ;  /* 0x000000ffff107224 */ /* 0x000fe400078e0027 */
[----:B------:R-:W-:-:S07]  /*69b0*/  IMAD.MOV.U32 R12, RZ, RZ, R21 ;  /* 0x000000ffff0c7224 */ /* 0x000fce00078e0015 */
[----:B------:R-:W-:Y:S05]  /*69c0*/  WARPSYNC.COLLECTIVE R11, `(.L_x_78) ;  /* 0x000000000b087348 */ /* 0x000fea0003c00000 */
[----:B------:R0:W1:Y:S02]  /*69d0*/  SHFL.DOWN P0, R21, R16, R17, R20 ;  /* 0x0800001110157389 */ /* 0x0000640000000014 */
[----:B01----:R-:W-:Y:S05]  /*69e0*/  ENDCOLLECTIVE ;  /* 0x000000000000791b */ /* 0x003fea0003800000 */
.L_x_78:
[----:B------:R-:W-:Y:S01]  /*69f0*/  IMAD.MOV.U32 R17, RZ, RZ, 0x8 ;  /* 0x00000008ff117424 */ /* 0x000fe200078e00ff */
[----:B------:R-:W-:Y:S02]  /*6a00*/  ISETP.GT.AND P0, PT, R35, R20, PT ;  /* 0x000000142300720c */ /* 0x000fe40003f04270 */
[----:B------:R-:W-:Y:S02]  /*6a10*/  VIMNMX R32, PT, PT, R39, R21, PT ;  /* 0x0000001527207248 */ /* 0x000fe40003fe0100 */
[----:B------:R-:W-:-:S09]  /*6a20*/  SEL R12, R12, RZ, !P0 ;  /* 0x000000ff0c0c7207 */ /* 0x000fd20004000000 */
[----:B------:R-:W-:Y:S02]  /*6a30*/  @!P0 SEL R39, R32, R39, !P6 ;  /* 0x0000002720278207 */ /* 0x000fe40007000000 */
[----:B------:R-:W-:Y:S01]  /*6a40*/  LOP3.LUT P6, R13, R37, RZ, R12, 0xfa, !PT ;  /* 0x000000ff250d7212 */ /* 0x000fe200078cfa0c */
[----:B------:R-:W-:-:S04]  /*6a50*/  VIADD R37, R41, 0x10 ;  /* 0x0000001029257836 */ /* 0x000fc80000000000 */
[----:B------:R-:W-:-:S08]  /*6a60*/  IMAD.MOV.U32 R16, RZ, RZ, R13 ;  /* 0x000000ffff107224 */ /* 0x000fd000078e000d */
[----:B------:R-:W-:Y:S05]  /*6a70*/  WARPSYNC.COLLECTIVE R11, `(.L_x_79) ;  /* 0x000000000b087348 */ /* 0x000fea0003c00000 */
[----:B------:R0:W1:Y:S02]  /*6a80*/  SHFL.DOWN P0, R21, R16, R17, R20 ;  /* 0x0800001110157389 */ /* 0x0000640000000014 */
[----:B01----:R-:W-:Y:S05]  /*6a90*/  ENDCOLLECTIVE ;  /* 0x000000000000791b */ /* 0x003fea0003800000 */
.L_x_79:
[----:B------:R-:W-:Y:S02]  /*6aa0*/  IMAD.MOV.U32 R16, RZ, RZ, R39 ;  /* 0x000000ffff107224 */ /* 0x000fe400078e0027 */
[----:B------:R-:W-:-:S07]  /*6ab0*/  IMAD.MOV.U32 R12, RZ, RZ, R21 ;  /* 0x000000ffff0c7224 */ /* 0x000fce00078e0015 */
[----:B------:R-:W-:Y:S05]  /*6ac0*/  WARPSYNC.COLLECTIVE R11, `(.L_x_80) ;  /* 0x000000000b087348 */ /* 0x000fea0003c00000 */
[----:B------:R0:W1:Y:S02]  /*6ad0*/  SHFL.DOWN P0, R21, R16, R17, R20 ;  /* 0x0800001110157389 */ /* 0x0000640000000014 */
[----:B01----:R-:W-:Y:S05]  /*6ae0*/  ENDCOLLECTIVE ;  /* 0x000000000000791b */ /* 0x003fea0003800000 */
.L_x_80:
[----:B------:R-:W-:Y:S01]  /*6af0*/  IMAD.MOV.U32 R17, RZ, RZ, 0x10 ;  /* 0x00000010ff117424 */ /* 0x000fe200078e00ff */
[----:B------:R-:W-:Y:S02]  /*6b00*/  ISETP.GT.AND P0, PT, R33, R20, PT ;  /* 0x000000142100720c */ /* 0x000fe40003f04270 */
[----:B------:R-:W-:Y:S02]  /*6b10*/  VIMNMX R32, PT, PT, R39, R21, PT ;  /* 0x0000001527207248 */ /* 0x000fe40003fe0100 */
[----:B------:R-:W-:-:S09]  /*6b20*/  SEL R12, R12, RZ, !P0 ;  /* 0x000000ff0c0c7207 */ /* 0x000fd20004000000 */
[----:B------:R-:W-:Y:S02]  /*6b30*/  @!P0 SEL R39, R32, R39, !P6 ;  /* 0x0000002720278207 */ /* 0x000fe40007000000 */
[----:B------:R-:W0:Y:S01]  /*6b40*/  LDC.64 R32, c[0x0][0x3a0] ;  /* 0x0000e800ff207b82 */ /* 0x000e220000000a00 */
[----:B------:R-:W-:-:S05]  /*6b50*/  LOP3.LUT P6, R43, R13, RZ, R12, 0xfa, !PT ;  /* 0x000000ff0d2b7212 */ /* 0x000fca00078cfa0c */
[----:B------:R-:W-:Y:S01]  /*6b60*/  IMAD.MOV.U32 R16, RZ, RZ, R43 ;  /* 0x000000ffff107224 */ /* 0x000fe200078e002b */
[----:B0-----:R-:W-:-:S05]  /*6b70*/  IADD3 R32, P0, PT, R32, 0x200, RZ ;  /* 0x0000020020207810 */ /* 0x001fca0007f1e0ff */
[----:B------:R-:W-:-:S08]  /*6b80*/  IMAD.X R33, RZ, RZ, R33, P0 ;  /* 0x000000ffff217224 */ /* 0x000fd000000e0621 */
[----:B------:R-:W-:Y:S05]  /*6b90*/  WARPSYNC.COLLECTIVE R11, `(.L_x_81) ;  /* 0x000000000b087348 */ /* 0x000fea0003c00000 */
[----:B------:R0:W1:Y:S02]  /*6ba0*/  SHFL.DOWN P0, R21, R16, R17, R20 ;  /* 0x0800001110157389 */ /* 0x0000640000000014 */
[----:B01----:R-:W-:Y:S05]  /*6bb0*/  ENDCOLLECTIVE ;  /* 0x000000000000791b */ /* 0x003fea0003800000 */
.L_x_81:
[----:B------:R-:W-:Y:S02]  /*6bc0*/  IMAD.MOV.U32 R16, RZ, RZ, R39 ;  /* 0x000000ffff107224 */ /* 0x000fe400078e0027 */
[----:B------:R-:W-:-:S07]  /*6bd0*/  IMAD.MOV.U32 R12, RZ, RZ, R21 ;  /* 0x000000ffff0c7224 */ /* 0x000fce00078e0015 */
[----:B------:R-:W-:Y:S05]  /*6be0*/  WARPSYNC.COLLECTIVE R11, `(.L_x_82) ;  /* 0x000000000b087348 */ /* 0x000fea0003c00000 */
[----:B------:R0:W1:Y:S02]  /*6bf0*/  SHFL.DOWN P0, R21, R16, R17, R20 ;  /* 0x0800001110157389 */ /* 0x0000640000000014 */
[----:B01----:R-:W-:Y:S05]  /*6c00*/  ENDCOLLECTIVE ;  /* 0x000000000000791b */ /* 0x003fea0003800000 */
.L_x_82:
[----:B------:R-:W-:Y:S02]  /*6c10*/  ISETP.GT.AND P0, PT, R37, R20, PT ;  /* 0x000000142500720c */ /* 0x000fe40003f04270 */
[----:B------:R-:W-:Y:S02]  /*6c20*/  VIMNMX R40, PT, PT, R39, R21, PT ;  /* 0x0000001527287248 */ /* 0x000fe40003fe0100 */
[----:B------:R-:W-:-:S09]  /*6c30*/  SEL R12, R12, RZ, !P0 ;  /* 0x000000ff0c0c7207 */ /* 0x000fd20004000000 */
[----:B------:R-:W-:Y:S02]  /*6c40*/  @!P0 SEL R39, R40, R39, !P6 ;  /* 0x0000002728278207 */ /* 0x000fe40007000000 */
[----:B------:R-:W-:-:S03]  /*6c50*/  ISETP.NE.U32.AND P0, PT, R14, 0x65, PT ;  /* 0x000000650e00780c */ /* 0x000fc60003f05070 */
[----:B------:R-:W-:Y:S01]  /*6c60*/  IMAD.MOV.U32 R16, RZ, RZ, R39 ;  /* 0x000000ffff107224 */ /* 0x000fe200078e0027 */
[----:B------:R-:W-:-:S13]  /*6c70*/  ISETP.NE.AND.EX P0, PT, R15, RZ, PT, P0 ;  /* 0x000000ff0f00720c */ /* 0x000fda0003f05300 */
[----:B------:R-:W-:Y:S05]  /*6c80*/  WARPSYNC.COLLECTIVE R11, `(.L_x_83) ;  /* 0x000000000b087348 */ /* 0x000fea0003c00000 */
[----:B------:R-:W-:Y:S01]  /*6c90*/  VOTE.ALL P0, P0 ;  /* 0x0000000000ff7806 */ /* 0x000fe20000000000 */
[----:B------:R-:W-:-:S12]  /*6ca0*/  ENDCOLLECTIVE ;  /* 0x000000000000791b */ /* 0x000fd80003800000 */
.L_x_83:
[----:B------:R-:W-:Y:S01]  /*6cb0*/  IMAD.IADD R11, R22, 0x1, R44 ;  /* 0x00000001160b7824 */ /* 0x000fe200078e022c */
[----:B------:R-:W-:Y:S01]  /*6cc0*/  LOP3.LUT R22, R12, R43, RZ, 0xfc, !PT ;  /* 0x0000002b0c167212 */ /* 0x000fe200078efcff */
[----:B------:R-:W-:Y:S06]  /*6cd0*/  BRA `(.L_x_84) ;  /* 0xffffffdc00987947 */ /* 0x000fec000383ffff */
.L_x_28:
[----:B------:R-:W-:Y:S01]  /*6ce0*/  BSSY B0, `(.L_x_85) ;  /* 0x0000006000007945 */ /* 0x000fe20003800000 */
[----:B------:R-:W-:Y:S01]  /*6cf0*/  PLOP3.LUT P0, PT, P0, PT, PT, 0x8, 0x80 ;  /* 0x000000000080781c */ /* 0x000fe2000070e170 */
[----:B------:R-:W-:-:S12]  /*6d00*/  IMAD.MOV.U32 R11, RZ, RZ, -0x1 ;  /* 0xffffffffff0b7424 */ /* 0x000fd800078e00ff */
[----:B------:R-:W-:Y:S05]  /*6d10*/  WARPSYNC.COLLECTIVE R11, `(.L_x_86) ;  /* 0x000000000b087348 */ /* 0x000fea0003c00000 */
[----:B------:R-:W-:Y:S01]  /*6d20*/  VOTE.ANY P0, P0 ;  /* 0x0000000000ff7806 */ /* 0x000fe20000000100 */
[----:B------:R-:W-:-:S12]  /*6d30*/  ENDCOLLECTIVE ;  /* 0x000000000000791b */ /* 0x000fd80003800000 */
.L_x_86:
[----:B------:R-:W-:Y:S05]  /*6d40*/  BSYNC B0 ;  /* 0x0000000000007941 */ /* 0x000fea0003800000 */
.L_x_85:
[----:B------:R-:W-:Y:S05]  /*6d50*/  BRA `(.L_x_87) ;  /* 0xffffffdc00ac7947 */ /* 0x000fea000383ffff */
.L_x_30:
[----:B------:R-:W-:Y:S01]  /*6d60*/  BSSY B0, `(.L_x_88) ;  /* 0x0000006000007945 */ /* 0x000fe20003800000 */
[----:B------:R-:W-:Y:S01]  /*6d70*/  PLOP3.LUT P0, PT, P0, PT, PT, 0x8, 0x80 ;  /* 0x000000000080781c */ /* 0x000fe2000070e170 */
[----:B------:R-:W-:-:S12]  /*6d80*/  IMAD.MOV.U32 R11, RZ, RZ, -0x1 ;  /* 0xffffffffff0b7424 */ /* 0x000fd800078e00ff */
[----:B------:R-:W-:Y:S05]  /*6d90*/  WARPSYNC.COLLECTIVE R11, `(.L_x_89) ;  /* 0x000000000b087348 */ /* 0x000fea0003c00000 */
[----:B------:R-:W-:Y:S01]  /*6da0*/  VOTE.ANY R11, PT, P0 ;  /* 0x00000000000b7806 */ /* 0x000fe200000e0100 */
[----:B------:R-:W-:Y:S06]  /*6db0*/  ENDCOLLECTIVE ;  /* 0x000000000000791b */ /* 0x000fec0003800000 */
.L_x_89:
[----:B------:R-:W-:Y:S05]  /*6dc0*/  BSYNC B0 ;  /* 0x0000000000007941 */ /* 0x000fea0003800000 */
.L_x_88:
[----:B------:R-:W-:Y:S01]  /*6dd0*/  LOP3.LUT R11, R11, 0x80000000, R42, 0xec, !PT ;  /* 0x800000000b0b7812 */ /* 0x000fe200078eec2a */
[----:B------:R-:W-:Y:S02]  /*6de0*/  IMAD.MOV.U32 R17, RZ, RZ, 0x1 ;  /* 0x00000001ff117424 */ /* 0x000fe400078e00ff */
[----:B------:R-:W-:Y:S02]  /*6df0*/  VIADD R39, R39, 0xffffffe0 ;  /* 0xffffffe027277836 */ /* 0x000fe40000000000 */
[----:B------:R-:W-:-:S05]  /*6e00*/  VIADD R16, R11, 0xffffffff ;  /* 0xffffffff0b107836 */ /* 0x000fca0000000000 */
[----:B------:R-:W-:Y:S01]  /*6e10*/  LOP3.LUT R43, R11, R16, RZ, 0xc, !PT ;  /* 0x000000100b2b7212 */ /* 0x000fe200078e0cff */
[----:B------:R-:W-:Y:S02]  /*6e20*/  IMAD.MOV.U32 R16, RZ, RZ, R12 ;  /* 0x000000ffff107224 */ /* 0x000fe400078e000c */
[----:B------:R-:W-:Y:S01]  /*6e30*/  IMAD.MOV.U32 R11, RZ, RZ, -0x1 ;  /* 0xffffffffff0b7424 */ /* 0x000fe200078e00ff */
[----:B------:R0:W1:Y:S06]  /*6e40*/  POPC R20, R43 ;  /* 0x0000002b00147309 */ /* 0x00006c0000000000 */
[----:B01----:R-:W-:Y:S05]  /*6e50*/  WARPSYNC.COLLECTIVE R11, `(.L_x_90) ;  /* 0x000000000b087348 */ /* 0x003fea0003c00000 */
[----:B-1----:R1:W2:Y:S02]  /*6e60*/  SHFL.DOWN P0, R21, R16, R17, R20 ;  /* 0x0800001110157389 */ /* 0x0022a40000000014 */
[----:B012---:R-:W-:Y:S05]  /*6e70*/  ENDCOLLECTIVE ;  /* 0x000000000000791b */ /* 0x007fea0003800000 */
.L_x_90:
[----:B------:R-:W-:Y:S02]  /*6e80*/  IMAD.MOV.U32 R16, RZ, RZ, R13 ;  /* 0x000000ffff107224 */ /* 0x000fe400078e000d */
[----:B------:R-:W-:-:S07]  /*6e90*/  IMAD.MOV.U32 R44, RZ, RZ, R21 ;  /* 0x000000ffff2c7224 */ /* 0x000fce00078e0015 */
[----:B------:R-:W-:Y:S05]  /*6ea0*/  WARPSYNC.COLLECTIVE R11, `(.L_x_91) ;  /* 0x000000000b087348 */ /* 0x000fea0003c00000 */
[----:B------:R0:W1:Y:S02]  /*6eb0*/  SHFL.DOWN P0, R21, R16, R17, R20 ;  /* 0x0800001110157389 */ /* 0x0000640000000014 */
[----:B01----:R-:W-:Y:S05]  /*6ec0*/  ENDCOLLECTIVE ;  /* 0x000000000000791b */ /* 0x003fea0003800000 */
.L_x_91:
[----:B------:R-:W-:Y:S01]  /*6ed0*/  IMAD.MOV.U32 R17, RZ, RZ, 0x2 ;  /* 0x00000002ff117424 */ /* 0x000fe200078e00ff */
[----:B------:R-:W-:Y:S02]  /*6ee0*/  VIMNMX R21, PT, PT, R13, R21, PT ;  /* 0x000000150d157248 */ /* 0x000fe40003fe0100 */
[----:B------:R-:W-:-:S04]  /*6ef0*/  ISETP.NE.AND P0, PT, R12, RZ, PT ;  /* 0x000000ff0c00720c */ /* 0x000fc80003f05270 */
[----:B------:R-:W-:Y:S02]  /*6f00*/  SEL R43, R21, R13, !P0 ;  /* 0x0000000d152b7207 */ /* 0x000fe40004000000 */
[----:B------:R-:W-:-:S04]  /*6f10*/  ISETP.GE.AND P0, PT, R41, R20, PT ;  /* 0x000000142900720c */ /* 0x000fc80003f06270 */
[----:B------:R-:W-:Y:S02]  /*6f20*/  SEL R21, R44, RZ, !P0 ;  /* 0x000000ff2c157207 */ /* 0x000fe40004000000 */
[----:B------:R-:W-:Y:S02]  /*6f30*/  SEL R43, R43, R13, !P0 ;  /* 0x0000000d2b2b7207 */ /* 0x000fe40004000000 */
[----:B------:R-:W-:-:S05]  /*6f40*/  LOP3.LUT P6, R13, R21, RZ, R12, 0xfa, !PT ;  /* 0x000000ff150d7212 */ /* 0x000fca00078cfa0c */
[----:B------:R-:W-:-:S08]  /*6f50*/  IMAD.MOV.U32 R16, RZ, RZ, R13 ;  /* 0x000000ffff107224 */ /* 0x000fd000078e000d */
[----:B------:R-:W-:Y:S05]  /*6f60*/  WARPSYNC.COLLECTIVE R11, `(.L_x_92) ;  /* 0x000000000b087348 */ /* 0x000fea0003c00000 */
[----:B------:R0:W1:Y:S02]  /*6f70*/  SHFL.DOWN P0, R21, R16, R17, R20 ;  /* 0x0800001110157389 */ /* 0x0000640000000014 */
[----:B01----:R-:W-:Y:S05]  /*6f80*/  ENDCOLLECTIVE ;  /* 0x000000000000791b */ /* 0x003fea0003800000 */
.L_x_92:
[----:B------:R-:W-:Y:S02]  /*6f90*/  IMAD.MOV.U32 R16, RZ, RZ, R43 ;  /* 0x000000ffff107224 */ /* 0x000fe400078e002b */
[----:B------:R-:W-:-:S07]  /*6fa0*/  IMAD.MOV.U32 R44, RZ, RZ, R21 ;  /* 0x000000ffff2c7224 */ /* 0x000fce00078e0015 */
[----:B------:R-:W-:Y:S05]  /*6fb0*/  WARPSYNC.COLLECTIVE R11, `(.L_x_93) ;  /* 0x000000000b087348 */ /* 0x000fea0003c00000 */
[----:B------:R0:W1:Y:S02]  /*6fc0*/  SHFL.DOWN P0, R21, R16, R17, R20 ;  /* 0x0800001110157389 */ /* 0x0000640000000014 */
[----:B01----:R-:W-:Y:S05]  /*6fd0*/  ENDCOLLECTIVE ;  /* 0x000000000000791b */ /* 0x003fea0003800000 */
.L_x_93:
[----:B------:R-:W-:Y:S01]  /*6fe0*/  IMAD.MOV.U32 R17, RZ, RZ, 0x4 ;  /* 0x00000004ff117424 */ /* 0x000fe200078e00ff */
[----:B------:R-:W-:Y:S02]  /*6ff0*/  ISETP.GT.AND P0, PT, R34, R20, PT ;  /* 0x000000142200720c */ /* 0x000fe40003f04270 */
[----:B------:R-:W-:Y:S02]  /*7000*/  VIMNMX R12, PT, PT, R43, R21, PT ;  /* 0x000000152b0c7248 */ /* 0x000fe40003fe0100 */
[----:B------:R-:W-:-:S09]  /*7010*/  SEL R44, R44, RZ, !P0 ;  /* 0x000000ff2c2c7207 */ /* 0x000fd20004000000 */
[----:B------:R-:W-:Y:S02]  /*7020*/  @!P0 SEL R43, R12, R43, !P6 ;  /* 0x0000002b0c2b8207 */ /* 0x000fe40007000000 */
[----:B------:R-:W-:-:S05]  /*7030*/  LOP3.LUT P6, R45, R13, RZ, R44, 0xfa, !PT ;  /* 0x000000ff0d2d7212 */ /* 0x000fca00078cfa2c */
[----:B------:R-:W-:-:S08]  /*7040*/  IMAD.MOV.U32 R16, RZ, RZ, R45 ;  /* 0x000000ffff107224 */ /* 0x000fd000078e002d */
[----:B------:R-:W-:Y:S05]  /*7050*/  WARPSYNC.COLLECTIVE R11, `(.L_x_94) ;  /* 0x000000000b087348 */ /* 0x000fea0003c00000 */
[----:B------:R0:W1:Y:S02]  /*7060*/  SHFL.DOWN P0, R21, R16, R17, R20 ;  /* 0x0800001110157389 */ /* 0x0000640000000014 */
[----:B01----:R-:W-:Y:S05]  /*7070*/  ENDCOLLECTIVE ;  /* 0x000000000000791b */ /* 0x003fea0003800000 */
.L_x_94:
[----:B------:R-:W-:Y:S02]  /*7080*/  IMAD.MOV.U32 R16, RZ, RZ, R43 ;  /* 0x000000ffff107224 */ /* 0x000fe400078e002b */
[----:B------:R-:W-:-:S07]  /*7090*/  IMAD.MOV.U32 R12, RZ, RZ, R21 ;  /* 0x000000ffff0c7224 */ /* 0x000fce00078e0015 */
[----:B------:R-:W-:Y:S05]  /*70a0*/  WARPSYNC.COLLECTIVE R11, `(.L_x_95) ;  /* 0x000000000b087348 */ /* 0x000fea0003c00000 */
[----:B------:R0:W1:Y:S02]  /*70b0*/  SHFL.DOWN P0, R21, R16, R17, R20 ;  /* 0x0800001110157389 */ /* 0x0000640000000014 */
[----:B01----:R-:W-:Y:S05]  /*70c0*/  ENDCOLLECTIVE ;  /* 0x000000000000791b */ /* 0x003fea0003800000 */
.L_x_95:
        /* <DEDUP_REMOVED lines=11> */
.L_x_96:
[----:B------:R-:W-:Y:S02]  /*7180*/  IMAD.MOV.U32 R16, RZ, RZ, R43 ;  /* 0x000000ffff107224 */ /* 0x000fe400078e002b */
[----:B------:R-:W-:-:S07]  /*7190*/  IMAD.MOV.U32 R12, RZ, RZ, R21 ;  /* 0x000000ffff0c7224 */ /* 0x000fce00078e0015 */
[----:B------:R-:W-:Y:S05]  /*71a0*/  WARPSYNC.COLLECTIVE R11, `(.L_x_97) ;  /* 0x000000000b087348 */ /* 0x000fea0003c00000 */
[----:B------:R0:W1:Y:S02]  /*71b0*/  SHFL.DOWN P0, R21, R16, R17, R20 ;  /* 0x0800001110157389 */ /* 0x0000640000000014 */
[----:B01----:R-:W-:Y:S05]  /*71c0*/  ENDCOLLECTIVE ;  /* 0x000000000000791b */ /* 0x003fea0003800000 */
.L_x_97:
        /* <DEDUP_REMOVED lines=10> */
.L_x_98:
[----:B------:R-:W-:Y:S02]  /*7270*/  IMAD.MOV.U32 R16, RZ, RZ, R43 ;  /* 0x000000ffff107224 */ /* 0x000fe400078e002b */
[----:B------:R-:W-:-:S07]  /*7280*/  IMAD.MOV.U32 R12, RZ, RZ, R21 ;  /* 0x000000ffff0c7224 */ /* 0x000fce00078e0015 */
[----:B------:R-:W-:Y:S05]  /*7290*/  WARPSYNC.COLLECTIVE R11, `(.L_x_99) ;  /* 0x000000000b087348 */ /* 0x000fea0003c00000 */
[----:B------:R0:W1:Y:S02]  /*72a0*/  SHFL.DOWN P0, R21, R16, R17, R20 ;  /* 0x0800001110157389 */ /* 0x0000640000000014 */
[----:B01----:R-:W-:Y:S05]  /*72b0*/  ENDCOLLECTIVE ;  /* 0x000000000000791b */ /* 0x003fea0003800000 */
.L_x_99:
[----:B------:R-:W-:Y:S02]  /*72c0*/  ISETP.GT.AND P0, PT, R37, R20, PT ;  /* 0x000000142500720c */ /* 0x000fe40003f04270 */
[----:B------:R-:W-:Y:S02]  /*72d0*/  VIMNMX R44, PT, PT, R43, R21, PT ;  /* 0x000000152b2c7248 */ /* 0x000fe40003fe0100 */
[----:B------:R-:W-:-:S09]  /*72e0*/  SEL R12, R12, RZ, !P0 ;  /* 0x000000ff0c0c7207 */ /* 0x000fd20004000000 */
[----:B------:R-:W-:Y:S02]  /*72f0*/  @!P0 SEL R43, R44, R43, !P6 ;  /* 0x0000002b2c2b8207 */ /* 0x000fe40007000000 */
[----:B------:R-:W-:Y:S02]  /*7300*/  ISETP.NE.AND P0, PT, R22, RZ, PT ;  /* 0x000000ff1600720c */ /* 0x000fe40003f05270 */
[----:B------:R-:W-:-:S11]  /*7310*/  LOP3.LUT R22, R45, R12, R22, 0xfe, !PT ;  /* 0x0000000c2d167212 */ /* 0x000fd600078efe16 */
[----:B------:R-:W-:Y:S02]  /*7320*/  @!P0 VIMNMX R40, PT, PT, R43, R40, PT ;  /* 0x000000282b288248 */ /* 0x000fe40003fe0100 */
[----:B------:R-:W-:-:S03]  /*7330*/  ISETP.NE.U32.AND P0, PT, R14, 0x65, PT ;  /* 0x000000650e00780c */ /* 0x000fc60003f05070 */
[----:B------:R-:W-:Y:S01]  /*7340*/  IMAD.MOV.U32 R16, RZ, RZ, R40 ;  /* 0x000000ffff107224 */ /* 0x000fe200078e0028 */
[----:B------:R-:W-:-:S13]  /*7350*/  ISETP.NE.AND.EX P0, PT, R15, RZ, PT, P0 ;  /* 0x000000ff0f00720c */ /* 0x000fda0003f05300 */
[----:B------:R-:W-:Y:S05]  /*7360*/  WARPSYNC.COLLECTIVE R11, `(.L_x_100) ;  /* 0x000000000b087348 */ /* 0x000fea0003c00000 */
[----:B------:R-:W-:Y:S01]  /*7370*/  VOTE.ALL P0, P0 ;  /* 0x0000000000ff7806 */ /* 0x000fe20000000000 */
[----:B------:R-:W-:-:S12]  /*7380*/  ENDCOLLECTIVE ;  /* 0x000000000000791b */ /* 0x000fd80003800000 */
.L_x_100:
[----:B------:R-:W-:Y:S05]  /*7390*/  BRA `(.L_x_101) ;  /* 0xffffffd800f87947 */ /* 0x000fea000383ffff */
.L_x_102:
[----:B------:R-:W-:-:S00]  /*73a0*/  BRA `(.L_x_102) ;  /* 0xfffffffc00fc7947 */ /* 0x000fc0000383ffff */
[----:B------:R-:W-:-:S00]  /*73b0*/  NOP ;  /* 0x0000000000007918 */ /* 0x000fc00000000000 */
        /* <DEDUP_REMOVED lines=12> */
.L_x_105:


//--------------------- .text._ZN3cub18CUB_300001_SM_10006detail11scan_by_key25DeviceScanByKeyInitKernelINS0_24ReduceByKeyScanTileStateIiiLb1EEEPijEEvT_T0_PN4cuda3std3__415iterator_traitsIS8_vE10value_typeET1_i --------------------------
	.section	.text._ZN3cub18CUB_300001_SM_10006detail11scan_by_key25DeviceScanByKeyInitKernelINS0_24ReduceByKeyScanTileStateIiiLb1EEEPijEEvT_T0_PN4cuda3std3__415iterator_traitsIS8_vE10value_typeET1_i,"ax",@progbits
	.align	128
        .global         _ZN3cub18CUB_300001_SM_10006detail11scan_by_key25DeviceScanByKeyInitKernelINS0_24ReduceByKeyScanTileStateIiiLb1EEEPijEEvT_T0_PN4cuda3std3__415iterator_traitsIS8_vE10value_typeET1_i
        .type           _ZN3cub18CUB_300001_SM_10006detail11scan_by_key25DeviceScanByKeyInitKernelINS0_24ReduceByKeyScanTileStateIiiLb1EEEPijEEvT_T0_PN4cuda3std3__415iterator_traitsIS8_vE10value_typeET1_i,@function
        .size           _ZN3cub18CUB_300001_SM_10006detail11scan_by_key25DeviceScanByKeyInitKernelINS0_24ReduceByKeyScanTileStateIiiLb1EEEPijEEvT_T0_PN4cuda3std3__415iterator_traitsIS8_vE10value_typeET1_i,(.L_x_106 - _ZN3cub18CUB_300001_SM_10006detail11scan_by_key25DeviceScanByKeyInitKernelINS0_24ReduceByKeyScanTileStateIiiLb1EEEPijEEvT_T0_PN4cuda3std3__415iterator_traitsIS8_vE10value_typeET1_i)
        .other          _ZN3cub18CUB_300001_SM_10006detail11scan_by_key25DeviceScanByKeyInitKernelINS0_24ReduceByKeyScanTileStateIiiLb1EEEPijEEvT_T0_PN4cuda3std3__415iterator_traitsIS8_vE10value_typeET1_i,@"STO_CUDA_ENTRY STV_DEFAULT"
_ZN3cub18CUB_300001_SM_10006detail11scan_by_key25DeviceScanByKeyInitKernelINS0_24ReduceByKeyScanTileStateIiiLb1EEEPijEEvT_T0_PN4cuda3std3__415iterator_traitsIS8_vE10value_typeET1_i:
.text._ZN3cub18CUB_300001_SM_10006detail11scan_by_key25DeviceScanByKeyInitKernelINS0_24ReduceByKeyScanTileStateIiiLb1EEEPijEEvT_T0_PN4cuda3std3__415iterator_traitsIS8_vE10value_typeET1_i:
[----:B------:R-:W-:Y:S01]  /*0000*/  LDC R1, c[0x0][0x37c] ;  /* 0x0000df00ff017b82 */ /* 0x000fe20000000800 */
[----:B------:R-:W0:Y:S07]  /*0010*/  S2R R0, SR_TID.X ;  /* 0x0000000000007919 */ /* 0x000e2e0000002100 */
[----:B------:R-:W1:Y:S01]  /*0020*/  S2UR UR4, SR_CTAID.X ;  /* 0x00000000000479c3 */ /* 0x000e620000002500 */
[----:B------:R-:W2:Y:S01]  /*0030*/  LDCU UR6, c[0x0][0x39c] ;  /* 0x00007380ff0677ac */ /* 0x000ea20008000800 */
[----:B------:R-:W-:-:S06]  /*0040*/  CS2R R4, SRZ ;  /* 0x0000000000047805 */ /* 0x000fcc000001ff00 */
[----:B------:R-:W1:Y:S01]  /*0050*/  LDC R11, c[0x0][0x360] ;  /* 0x0000d800ff0b7b82 */ /* 0x000e620000000800 */
[----:B0-----:R-:W-:Y:S01]  /*0060*/  ISETP.GT.U32.AND P0, PT, R0, 0x1f, PT ;  /* 0x0000001f0000780c */ /* 0x001fe20003f04070 */
[----:B-1----:R-:W-:-:S03]  /*0070*/  IMAD R11, R11, UR4, R0 ;  /* 0x000000040b0b7c24 */ /* 0x002fc6000f8e0200 */
[----:B------:R-:W-:Y:S01]  /*0080*/  ISETP.NE.OR P0, PT, RZ, UR4, P0 ;  /* 0x00000004ff007c0c */ /* 0x000fe20008705670 */
[----:B------:R-:W0:Y:S01]  /*0090*/  LDCU.64 UR4, c[0x0][0x358] ;  /* 0x00006b00ff0477ac */ /* 0x000e220008000a00 */
[C---:B--2---:R-:W-:Y:S02]  /*00a0*/  ISETP.GE.AND P1, PT, R11.reuse, UR6, PT ;  /* 0x000000060b007c0c */ /* 0x044fe4000bf26270 */
[----:B------:R-:W-:-:S04]  /*00b0*/  ISETP.GE.U32.AND P2, PT, R11, UR6, PT ;  /* 0x000000060b007c0c */ /* 0x000fc8000bf46070 */
[----:B------:R-:W-:-:S05]  /*00c0*/  ISETP.EQ.OR P2, PT, R11, RZ, P2 ;  /* 0x000000ff0b00720c */ /* 0x000fca0001742670 */
[----:B------:R-:W1:Y:S02]  /*00d0*/  @!P0 LDC.64 R8, c[0x0][0x380] ;  /* 0x0000e000ff088b82 */ /* 0x000e640000000a00 */
[----:B------:R-:W-:Y:S02]  /*00e0*/  @!P1 MOV R6, 0x63 ;  /* 0x0000006300069802 */ /* 0x000fe40000000f00 */
[----:B------:R-:W-:-:S04]  /*00f0*/  @!P1 MOV R7, 0x0 ;  /* 0x0000000000079802 */ /* 0x000fc80000000f00 */
[----:B------:R-:W2:Y:S01]  /*0100*/  @!P1 LDC.64 R2, c[0x0][0x380] ;  /* 0x0000e000ff029b82 */ /* 0x000ea20000000a00 */
[----:B-1----:R-:W-:-:S04]  /*0110*/  @!P0 IMAD.WIDE.U32 R8, R0, 0x10, R8 ;  /* 0x0000001000088825 */ /* 0x002fc800078e0008 */
[----:B--2---:R-:W-:-:S05]  /*0120*/  @!P1 IMAD.WIDE R2, R11, 0x10, R2 ;  /* 0x000000100b029825 */ /* 0x004fca00078e0202 */
[----:B0-----:R0:W-:Y:S04]  /*0130*/  @!P1 STG.E.128 desc[UR4][R2.64+0x200], R4 ;  /* 0x0002000402009986 */ /* 0x0011e8000c101d04 */
[----:B------:R0:W-:Y:S01]  /*0140*/  @!P0 STG.E.128 desc[UR4][R8.64], RZ ;  /* 0x000000ff08008986 */ /* 0x0001e2000c101d04 */
[----:B------:R-:W-:Y:S05]  /*0150*/  @P2 EXIT ;  /* 0x000000000000294d */ /* 0x000fea0003800000 */
[----:B------:R-:W1:Y:S08]  /*0160*/  LDC R0, c[0x0][0x398] ;  /* 0x0000e600ff007b82 */ /* 0x000e700000000800 */
[----:B0-----:R-:W0:Y:S01]  /*0170*/  LDC.64 R2, c[0x0][0x388] ;  /* 0x0000e200ff027b82 */ /* 0x001e220000000a00 */
[----:B-1----:R-:W-:-:S04]  /*0180*/  IMAD R5, R11, R0, -0x1 ;  /* 0xffffffff0b057424 */ /* 0x002fc800078e0200 */
[----:B0-----:R-:W-:-:S03]  /*0190*/  IMAD.WIDE.U32 R2, R5, 0x4, R2 ;  /* 0x0000000405027825 */ /* 0x001fc600078e0002 */
[----:B------:R-:W0:Y:S03]  /*01a0*/  LDC.64 R4, c[0x0][0x390] ;  /* 0x0000e400ff047b82 */ /* 0x000e260000000a00 */
[----:B------:R-:W2:Y:S01]  /*01b0*/  LDG.E R3, desc[UR4][R2.64] ;  /* 0x0000000402037981 */ /* 0x000ea2000c1e1900 */
[----:B0-----:R-:W-:-:S05]  /*01c0*/  IMAD.WIDE.U32 R4, R11, 0x4, R4 ;  /* 0x000000040b047825 */ /* 0x001fca00078e0004 */
[----:B--2---:R-:W-:Y:S01]  /*01d0*/  STG.E desc[UR4][R4.64], R3 ;  /* 0x0000000304007986 */ /* 0x004fe2000c101904 */
[----:B------:R-:W-:Y:S05]  /*01e0*/  EXIT ;  /* 0x000000000000794d */ /* 0x000fea0003800000 */
.L_x_103:
        /* <DEDUP_REMOVED lines=9> */
.L_x_106:


//--------------------- .text._ZN3cub18CUB_300001_SM_10006detail11EmptyKernelIvEEvv --------------------------
	.section	.text._ZN3cub18CUB_300001_SM_10006detail11EmptyKernelIvEEvv,"ax",@progbits
	.align	128
        .global         _ZN3cub18CUB_300001_SM_10006detail11EmptyKernelIvEEvv
        .type           _ZN3cub18CUB_300001_SM_10006detail11EmptyKernelIvEEvv,@function
        .size           _ZN3cub18CUB_300001_SM_10006detail11EmptyKernelIvEEvv,(.L_x_107 - _ZN3cub18CUB_300001_SM_10006detail11EmptyKernelIvEEvv)
        .other          _ZN3cub18CUB_300001_SM_10006detail11EmptyKernelIvEEvv,@"STO_CUDA_ENTRY STV_DEFAULT"
_ZN3cub18CUB_300001_SM_10006detail11EmptyKernelIvEEvv:
.text._ZN3cub18CUB_300001_SM_10006detail11EmptyKernelIvEEvv:
[----:B------:R-:W-:Y:S01]  /*0000*/  LDC R1, c[0x0][0x37c] ;  /* 0x0000df00ff017b82 */ /* 0x000fe20000000800 */
[----:B------:R-:W-:Y:S05]  /*0010*/  EXIT ;  /* 0x000000000000794d */ /* 0x000fea0003800000 */
.L_x_104:
        /* <DEDUP_REMOVED lines=14> */
.L_x_107:


//--------------------- .nv.shared._ZN3cub18CUB_300001_SM_10006detail11scan_by_key21DeviceScanByKeyKernelINS2_10policy_hubIPiii9CustomMinE10Policy1000ES5_S5_S5_NS0_24ReduceByKeyScanTileStateIiiLb1EEE11CustomEqualS6_NS0_8NullTypeEjiiEEvT0_PT9_T1_T2_T3_iT4_T5_T6_T7_ --------------------------
	.section	.nv.shared._ZN3cub18CUB_300001_SM_10006detail11scan_by_key21DeviceScanByKeyKernelINS2_10policy_hubIPiii9CustomMinE10Policy1000ES5_S5_S5_NS0_24ReduceByKeyScanTileStateIiiLb1EEE11CustomEqualS6_NS0_8NullTypeEjiiEEvT0_PT9_T1_T2_T3_iT4_T5_T6_T7_,"aw",@nobits
	.sectionflags	@""
	.align	16
.nv.shared._ZN3cub18CUB_300001_SM_10006detail11scan_by_key21DeviceScanByKeyKernelINS2_10policy_hubIPiii9CustomMinE10Policy1000ES5_S5_S5_NS0_24ReduceByKeyScanTileStateIiiLb1EEE11CustomEqualS6_NS0_8NullTypeEjiiEEvT0_PT9_T1_T2_T3_iT4_T5_T6_T7_:
	.zero		10256


//--------------------- .nv.shared.reserved.0     --------------------------
	.section	.nv.shared.reserved.0,"aw",@nobits
	.weak		__nv_reservedSMEM_offset_0_alias
	.size		__nv_reservedSMEM_offset_0_alias, 0, 64
	.other		__nv_reservedSMEM_offset_0_alias,@"STO_CUDA_RESERVED_SHARED STV_DEFAULT"
__nv_reservedSMEM_offset_0_alias:
	.zero		0
	.zero		64


//--------------------- .nv.global                --------------------------
	.section	.nv.global,"aw",@nobits
.nv.global:
	.type		_ZN34_INTERNAL_581bd51d_4_k_cu__Z4testv6thrust24THRUST_300001_SM_1000_NS12placeholders2_5E,@object
	.size		_ZN34_INTERNAL_581bd51d_4_k_cu__Z4testv6thrust24THRUST_300001_SM_1000_NS12placeholders2_5E,(_ZN34_INTERNAL_581bd51d_4_k_cu__Z4testv4cuda3std3__45__cpo6cbeginE - _ZN34_INTERNAL_581bd51d_4_k_cu__Z4testv6thrust24THRUST_300001_SM_1000_NS12placeholders2_5E)
_ZN34_INTERNAL_581bd51d_4_k_cu__Z4testv6thrust24THRUST_300001_SM_1000_NS12placeholders2_5E:
	.zero		1
	.type		_ZN34_INTERNAL_581bd51d_4_k_cu__Z4testv4cuda3std3__45__cpo6cbeginE,@object
	.size		_ZN34_INTERNAL_581bd51d_4_k_cu__Z4testv4cuda3std3__45__cpo6cbeginE,(_ZN34_INTERNAL_581bd51d_4_k_cu__Z4testv4cuda3std6ranges3__45__cpo6cbeginE - _ZN34_INTERNAL_581bd51d_4_k_cu__Z4testv4cuda3std3__45__cpo6cbeginE)
_ZN34_INTERNAL_581bd51d_4_k_cu__Z4testv4cuda3std3__45__cpo6cbeginE:
	.zero		1
	.type		_ZN34_INTERNAL_581bd51d_4_k_cu__Z4testv4cuda3std6ranges3__45__cpo6cbeginE,@object
	.size		_ZN34_INTERNAL_581bd51d_4_k_cu__Z4testv4cuda3std6ranges3__45__cpo6cbeginE,(_ZN34_INTERNAL_581bd51d_4_k_cu__Z4testv4cuda3std3__48in_placeE - _ZN34_INTERNAL_581bd51d_4_k_cu__Z4testv4cuda3std6ranges3__45__cpo6cbeginE)
_ZN34_INTERNAL_581bd51d_4_k_cu__Z4testv4cuda3std6ranges3__45__cpo6cbeginE:
	.zero		1
	.type		_ZN34_INTERNAL_581bd51d_4_k_cu__Z4testv4cuda3std3__48in_placeE,@object
	.size		_ZN34_INTERNAL_581bd51d_4_k_cu__Z4testv4cuda3std3__48in_placeE,(_ZN34_INTERNAL_581bd51d_4_k_cu__Z4testv4cuda3std6ranges3__45__cpo4sizeE - _ZN34_INTERNAL_581bd51d_4_k_cu__Z4testv4cuda3std3__48in_placeE)
_ZN34_INTERNAL_581bd51d_4_k_cu__Z4testv4cuda3std3__48in_placeE:
	.zero		1
	.type		_ZN34_INTERNAL_581bd51d_4_k_cu__Z4testv4cuda3std6ranges3__45__cpo4sizeE,@object
	.size		_ZN34_INTERNAL_581bd51d_4_k_cu__Z4testv4cuda3std6ranges3__45__cpo4sizeE,(_ZN34_INTERNAL_581bd51d_4_k_cu__Z4testv6thrust24THRUST_300001_SM_1000_NS12placeholders2_9E - _ZN34_INTERNAL_581bd51d_4_k_cu__Z4testv4cuda3std6ranges3__45__cpo4sizeE)
_ZN34_INTERNAL_581bd51d_4_k_cu__Z4testv4cuda3std6ranges3__45__cpo4sizeE:
	.zero		1
	.type		_ZN34_INTERNAL_581bd51d_4_k_cu__Z4testv6thrust24THRUST_300001_SM_1000_NS12placeholders2_9E,@object
	.size		_ZN34_INTERNAL_581bd51d_4_k_cu__Z4testv6thrust24THRUST_300001_SM_1000_NS12placeholders2_9E,(_ZN34_INTERNAL_581bd51d_4_k_cu__Z4testv4cuda3std3__45__cpo7crbeginE - _ZN34_INTERNAL_581bd51d_4_k_cu__Z4testv6thrust24THRUST_300001_SM_1000_NS12placeholders2_9E)
_ZN34_INTERNAL_581bd51d_4_k_cu__Z4testv6thrust24THRUST_300001_SM_1000_NS12placeholders2_9E:
	.zero		1
	.type		_ZN34_INTERNAL_581bd51d_4_k_cu__Z4testv4cuda3std3__45__cpo7crbeginE,@object
	.size		_ZN34_INTERNAL_581bd51d_4_k_cu__Z4testv4cuda3std3__45__cpo7crbeginE,(_ZN34_INTERNAL_581bd51d_4_k_cu__Z4testv4cuda3std6ranges3__45__cpo4nextE - _ZN34_INTERNAL_581bd51d_4_k_cu__Z4testv4cuda3std3__45__cpo7crbeginE)
_ZN34_INTERNAL_581bd51d_4_k_cu__Z4testv4cuda3std3__45__cpo7crbeginE:
	.zero		1
	.type		_ZN34_INTERNAL_581bd51d_4_k_cu__Z4testv4cuda3std6ranges3__45__cpo4nextE,@object
	.size		_ZN34_INTERNAL_581bd51d_4_k_cu__Z4testv4cuda3std6ranges3__45__cpo4nextE,(_ZN34_INTERNAL_581bd51d_4_k_cu__Z4testv4cuda3std6ranges3__45__cpo4swapE - _ZN34_INTERNAL_581bd51d_4_k_cu__Z4testv4cuda3std6ranges3__45__cpo4nextE)
_ZN34_INTERNAL_581bd51d_4_k_cu__Z4testv4cuda3std6ranges3__45__cpo4nextE:
	.zero		1
	.type		_ZN34_INTERNAL_581bd51d_4_k_cu__Z4testv4cuda3std6ranges3__45__cpo4swapE,@object
	.size		_ZN34_INTERNAL_581bd51d_4_k_cu__Z4testv4cuda3std6ranges3__45__cpo4swapE,(_ZN34_INTERNAL_581bd51d_4_k_cu__Z4testv6thrust24THRUST_300001_SM_1000_NS12placeholders2_1E - _ZN34_INTERNAL_581bd51d_4_k_cu__Z4testv4cuda3std6ranges3__45__cpo4swapE)
_ZN34_INTERNAL_581bd51d_4_k_cu__Z4testv4cuda3std6ranges3__45__cpo4swapE:
	.zero		1
	.type		_ZN34_INTERNAL_581bd51d_4_k_cu__Z4testv6thrust24THRUST_300001_SM_1000_NS12placeholders2_1E,@object
	.size		_ZN34_INTERNAL_581bd51d_4_k_cu__Z4testv6thrust24THRUST_300001_SM_1000_NS12placeholders2_1E,(_ZN34_INTERNAL_581bd51d_4_k_cu__Z4testv6thrust24THRUST_300001_SM_1000_NS12placeholders2_3E - _ZN34_INTERNAL_581bd51d_4_k_cu__Z4testv6thrust24THRUST_300001_SM_1000_NS12placeholders2_1E)
_ZN34_INTERNAL_581bd51d_4_k_cu__Z4testv6thrust24THRUST_300001_SM_1000_NS12placeholders2_1E:
	.zero		1
	.type		_ZN34_INTERNAL_581bd51d_4_k_cu__Z4testv6thrust24THRUST_300001_SM_1000_NS12placeholders2_3E,@object
	.size		_ZN34_INTERNAL_581bd51d_4_k_cu__Z4testv6thrust24THRUST_300001_SM_1000_NS12placeholders2_3E,(_ZN34_INTERNAL_581bd51d_4_k_cu__Z4testv4cuda3std3__45__cpo5beginE - _ZN34_INTERNAL_581bd51d_4_k_cu__Z4testv6thrust24THRUST_300001_SM_1000_NS12placeholders2_3E)
_ZN34_INTERNAL_581bd51d_4_k_cu__Z4testv6thrust24THRUST_300001_SM_1000_NS12placeholders2_3E:
	.zero		1
	.type		_ZN34_INTERNAL_581bd51d_4_k_cu__Z4testv4cuda3std3__45__cpo5beginE,@object
	.size		_ZN34_INTERNAL_581bd51d_4_k_cu__Z4testv4cuda3std3__45__cpo5beginE,(_ZN34_INTERNAL_581bd51d_4_k_cu__Z4testv4cuda3std6ranges3__45__cpo5beginE - _ZN34_INTERNAL_581bd51d_4_k_cu__Z4testv4cuda3std3__45__cpo5beginE)
_ZN34_INTERNAL_581bd51d_4_k_cu__Z4testv4cuda3std3__45__cpo5beginE:
	.zero		1
	.type		_ZN34_INTERNAL_581bd51d_4_k_cu__Z4testv4cuda3std6ranges3__45__cpo5beginE,@object
	.size		_ZN34_INTERNAL_581bd51d_4_k_cu__Z4testv4cuda3std6ranges3__45__cpo5beginE,(_ZN34_INTERNAL_581bd51d_4_k_cu__Z4testv4cuda3std3__436_GLOBAL__N__581bd51d_4_k_cu__Z4testv6ignoreE - _ZN34_INTERNAL_581bd51d_4_k_cu__Z4testv4cuda3std6ranges3__45__cpo5beginE)
_ZN34_INTERNAL_581bd51d_4_k_cu__Z4testv4cuda3std6ranges3__45__cpo5beginE:
	.zero		1
	.type		_ZN34_INTERNAL_581bd51d_4_k_cu__Z4testv4cuda3std3__436_GLOBAL__N__581bd51d_4_k_cu__Z4testv6ignoreE,@object
	.size		_ZN34_INTERNAL_581bd51d_4_k_cu__Z4testv4cuda3std3__436_GLOBAL__N__581bd51d_4_k_cu__Z4testv6ignoreE,(_ZN34_INTERNAL_581bd51d_4_k_cu__Z4testv4cuda3std6ranges3__45__cpo4dataE - _ZN34_INTERNAL_581bd51d_4_k_cu__Z4testv4cuda3std3__436_GLOBAL__N__581bd51d_4_k_cu__Z4testv6ignoreE)
_ZN34_INTERNAL_581bd51d_4_k_cu__Z4testv4cuda3std3__436_GLOBAL__N__581bd51d_4_k_cu__Z4testv6ignoreE:
	.zero		1
	.type		_ZN34_INTERNAL_581bd51d_4_k_cu__Z4testv4cuda3std6ranges3__45__cpo4dataE,@object
	.size		_ZN34_INTERNAL_581bd51d_4_k_cu__Z4testv4cuda3std6ranges3__45__cpo4dataE,(_ZN34_INTERNAL_581bd51d_4_k_cu__Z4testv6thrust24THRUST_300001_SM_1000_NS12placeholders2_7E - _ZN34_INTERNAL_581bd51d_4_k_cu__Z4testv4cuda3std6ranges3__45__cpo4dataE)
_ZN34_INTERNAL_581bd51d_4_k_cu__Z4testv4cuda3std6ranges3__45__cpo4dataE:
	.zero		1
	.type		_ZN34_INTERNAL_581bd51d_4_k_cu__Z4testv6thrust24THRUST_300001_SM_1000_NS12placeholders2_7E,@object
	.size		_ZN34_INTERNAL_581bd51d_4_k_cu__Z4testv6thrust24THRUST_300001_SM_1000_NS12placeholders2_7E,(_ZN34_INTERNAL_581bd51d_4_k_cu__Z4testv4cuda3std3__45__cpo6rbeginE - _ZN34_INTERNAL_581bd51d_4_k_cu__Z4testv6thrust24THRUST_300001_SM_1000_NS12placeholders2_7E)
_ZN34_INTERNAL_581bd51d_4_k_cu__Z4testv6thrust24THRUST_300001_SM_1000_NS12placeholders2_7E:
	.zero		1
	.type		_ZN34_INTERNAL_581bd51d_4_k_cu__Z4testv4cuda3std3__45__cpo6rbeginE,@object
	.size		_ZN34_INTERNAL_581bd51d_4_k_cu__Z4testv4cuda3std3__45__cpo6rbeginE,(_ZN34_INTERNAL_581bd51d_4_k_cu__Z4testv4cuda3std6ranges3__45__cpo7advanceE - _ZN34_INTERNAL_581bd51d_4_k_cu__Z4testv4cuda3std3__45__cpo6rbeginE)
_ZN34_INTERNAL_581bd51d_4_k_cu__Z4testv4cuda3std3__45__cpo6rbeginE:
	.zero		1
	.type		_ZN34_INTERNAL_581bd51d_4_k_cu__Z4testv4cuda3std6ranges3__45__cpo7advanceE,@object
	.size		_ZN34_INTERNAL_581bd51d_4_k_cu__Z4testv4cuda3std6ranges3__45__cpo7advanceE,(_ZN34_INTERNAL_581bd51d_4_k_cu__Z4testv4cuda3std3__47nulloptE - _ZN34_INTERNAL_581bd51d_4_k_cu__Z4testv4cuda3std6ranges3__45__cpo7advanceE)
_ZN34_INTERNAL_581bd51d_4_k_cu__Z4testv4cuda3std6ranges3__45__cpo7advanceE:
	.zero		1
	.type		_ZN34_INTERNAL_581bd51d_4_k_cu__Z4testv4cuda3std3__47nulloptE,@object
	.size		_ZN34_INTERNAL_581bd51d_4_k_cu__Z4testv4cuda3std3__47nulloptE,(_ZN34_INTERNAL_581bd51d_4_k_cu__Z4testv4cuda3std6ranges3__45__cpo8distanceE - _ZN34_INTERNAL_581bd51d_4_k_cu__Z4testv4cuda3std3__47nulloptE)
_ZN34_INTERNAL_581bd51d_4_k_cu__Z4testv4cuda3std3__47nulloptE:
	.zero		1
	.type		_ZN34_INTERNAL_581bd51d_4_k_cu__Z4testv4cuda3std6ranges3__45__cpo8distanceE,@object
	.size		_ZN34_INTERNAL_581bd51d_4_k_cu__Z4testv4cuda3std6ranges3__45__cpo8distanceE,(_ZN34_INTERNAL_581bd51d_4_k_cu__Z4testv6thrust24THRUST_300001_SM_1000_NS12placeholders2_6E - _ZN34_INTERNAL_581bd51d_4_k_cu__Z4testv4cuda3std6ranges3__45__cpo8distanceE)
_ZN34_INTERNAL_581bd51d_4_k_cu__Z4testv4cuda3std6ranges3__45__cpo8distanceE:
	.zero		1
	.type		_ZN34_INTERNAL_581bd51d_4_k_cu__Z4testv6thrust24THRUST_300001_SM_1000_NS12placeholders2_6E,@object
	.size		_ZN34_INTERNAL_581bd51d_4_k_cu__Z4testv6thrust24THRUST_300001_SM_1000_NS12placeholders2_6E,(_ZN34_INTERNAL_581bd51d_4_k_cu__Z4testv4cuda3std3__45__cpo4cendE - _ZN34_INTERNAL_581bd51d_4_k_cu__Z4testv6thrust24THRUST_300001_SM_1000_NS12placeholders2_6E)
_ZN34_INTERNAL_581bd51d_4_k_cu__Z4testv6thrust24THRUST_300001_SM_1000_NS12placeholders2_6E:
	.zero		1
	.type		_ZN34_INTERNAL_581bd51d_4_k_cu__Z4testv4cuda3std3__45__cpo4cendE,@object
	.size		_ZN34_INTERNAL_581bd51d_4_k_cu__Z4testv4cuda3std3__45__cpo4cendE,(_ZN34_INTERNAL_581bd51d_4_k_cu__Z4testv4cuda3std6ranges3__45__cpo4cendE - _ZN34_INTERNAL_581bd51d_4_k_cu__Z4testv4cuda3std3__45__cpo4cendE)
_ZN34_INTERNAL_581bd51d_4_k_cu__Z4testv4cuda3std3__45__cpo4cendE:
	.zero		1
	.type		_ZN34_INTERNAL_581bd51d_4_k_cu__Z4testv4cuda3std6ranges3__45__cpo4cendE,@object
	.size		_ZN34_INTERNAL_581bd51d_4_k_cu__Z4testv4cuda3std6ranges3__45__cpo4cendE,(_ZN34_INTERNAL_581bd51d_4_k_cu__Z4testv4cuda3std3__420unreachable_sentinelE - _ZN34_INTERNAL_581bd51d_4_k_cu__Z4testv4cuda3std6ranges3__45__cpo4cendE)
_ZN34_INTERNAL_581bd51d_4_k_cu__Z4testv4cuda3std6ranges3__45__cpo4cendE:
	.zero		1
	.type		_ZN34_INTERNAL_581bd51d_4_k_cu__Z4testv4cuda3std3__420unreachable_sentinelE,@object
	.size		_ZN34_INTERNAL_581bd51d_4_k_cu__Z4testv4cuda3std3__420unreachable_sentinelE,(_ZN34_INTERNAL_581bd51d_4_k_cu__Z4testv4cuda3std6ranges3__45__cpo5ssizeE - _ZN34_INTERNAL_581bd51d_4_k_cu__Z4testv4cuda3std3__420unreachable_sentinelE)
_ZN34_INTERNAL_581bd51d_4_k_cu__Z4testv4cuda3std3__420unreachable_sentinelE:
	.zero		1
	.type		_ZN34_INTERNAL_581bd51d_4_k_cu__Z4testv4cuda3std6ranges3__45__cpo5ssizeE,@object
	.size		_ZN34_INTERNAL_581bd51d_4_k_cu__Z4testv4cuda3std6ranges3__45__cpo5ssizeE,(_ZN34_INTERNAL_581bd51d_4_k_cu__Z4testv6thrust24THRUST_300001_SM_1000_NS12placeholders3_10E - _ZN34_INTERNAL_581bd51d_4_k_cu__Z4testv4cuda3std6ranges3__45__cpo5ssizeE)
_ZN34_INTERNAL_581bd51d_4_k_cu__Z4testv4cuda3std6ranges3__45__cpo5ssizeE:
	.zero		1
	.type		_ZN34_INTERNAL_581bd51d_4_k_cu__Z4testv6thrust24THRUST_300001_SM_1000_NS12placeholders3_10E,@object
	.size		_ZN34_INTERNAL_581bd51d_4_k_cu__Z4testv6thrust24THRUST_300001_SM_1000_NS12placeholders3_10E,(_ZN34_INTERNAL_581bd51d_4_k_cu__Z4testv4cuda3std3__45__cpo5crendE - _ZN34_INTERNAL_581bd51d_4_k_cu__Z4testv6thrust24THRUST_300001_SM_1000_NS12placeholders3_10E)
_ZN34_INTERNAL_581bd51d_4_k_cu__Z4testv6thrust24THRUST_300001_SM_1000_NS12placeholders3_10E:
	.zero		1
	.type		_ZN34_INTERNAL_581bd51d_4_k_cu__Z4testv4cuda3std3__45__cpo5crendE,@object
	.size		_ZN34_INTERNAL_581bd51d_4_k_cu__Z4testv4cuda3std3__45__cpo5crendE,(_ZN34_INTERNAL_581bd51d_4_k_cu__Z4testv4cuda3std6ranges3__45__cpo4prevE - _ZN34_INTERNAL_581bd51d_4_k_cu__Z4testv4cuda3std3__45__cpo5crendE)
_ZN34_INTERNAL_581bd51d_4_k_cu__Z4testv4cuda3std3__45__cpo5crendE:
	.zero		1
	.type		_ZN34_INTERNAL_581bd51d_4_k_cu__Z4testv4cuda3std6ranges3__45__cpo4prevE,@object
	.size		_ZN34_INTERNAL_581bd51d_4_k_cu__Z4testv4cuda3std6ranges3__45__cpo4prevE,(_ZN34_INTERNAL_581bd51d_4_k_cu__Z4testv4cuda3std6ranges3__45__cpo9iter_moveE - _ZN34_INTERNAL_581bd51d_4_k_cu__Z4testv4cuda3std6ranges3__45__cpo4prevE)
_ZN34_INTERNAL_581bd51d_4_k_cu__Z4testv4cuda3std6ranges3__45__cpo4prevE:
	.zero		1
	.type		_ZN34_INTERNAL_581bd51d_4_k_cu__Z4testv4cuda3std6ranges3__45__cpo9iter_moveE,@object
	.size		_ZN34_INTERNAL_581bd51d_4_k_cu__Z4testv4cuda3std6ranges3__45__cpo9iter_moveE,(_ZN34_INTERNAL_581bd51d_4_k_cu__Z4testv6thrust24THRUST_300001_SM_1000_NS12placeholders2_2E - _ZN34_INTERNAL_581bd51d_4_k_cu__Z4testv4cuda3std6ranges3__45__cpo9iter_moveE)
_ZN34_INTERNAL_581bd51d_4_k_cu__Z4testv4cuda3std6ranges3__45__cpo9iter_moveE:
	.zero		1
	.type		_ZN34_INTERNAL_581bd51d_4_k_cu__Z4testv6thrust24THRUST_300001_SM_1000_NS12placeholders2_2E,@object
	.size		_ZN34_INTERNAL_581bd51d_4_k_cu__Z4testv6thrust24THRUST_300001_SM_1000_NS12placeholders2_2E,(_ZN34_INTERNAL_581bd51d_4_k_cu__Z4testv6thrust24THRUST_300001_SM_1000_NS12placeholders2_4E - _ZN34_INTERNAL_581bd51d_4_k_cu__Z4testv6thrust24THRUST_300001_SM_1000_NS12placeholders2_2E)
_ZN34_INTERNAL_581bd51d_4_k_cu__Z4testv6thrust24THRUST_300001_SM_1000_NS12placeholders2_2E:
	.zero		1
	.type		_ZN34_INTERNAL_581bd51d_4_k_cu__Z4testv6thrust24THRUST_300001_SM_1000_NS12placeholders2_4E,@object
	.size		_ZN34_INTERNAL_581bd51d_4_k_cu__Z4testv6thrust24THRUST_300001_SM_1000_NS12placeholders2_4E,(_ZN34_INTERNAL_581bd51d_4_k_cu__Z4testv4cuda3std3__45__cpo3endE - _ZN34_INTERNAL_581bd51d_4_k_cu__Z4testv6thrust24THRUST_300001_SM_1000_NS12placeholders2_4E)
_ZN34_INTERNAL_581bd51d_4_k_cu__Z4testv6thrust24THRUST_300001_SM_1000_NS12placeholders2_4E:
	.zero		1
	.type		_ZN34_INTERNAL_581bd51d_4_k_cu__Z4testv4cuda3std3__45__cpo3endE,@object
	.size		_ZN34_INTERNAL_581bd51d_4_k_cu__Z4testv4cuda3std3__45__cpo3endE,(_ZN34_INTERNAL_581bd51d_4_k_cu__Z4testv4cuda3std6ranges3__45__cpo3endE - _ZN34_INTERNAL_581bd51d_4_k_cu__Z4testv4cuda3std3__45__cpo3endE)
_ZN34_INTERNAL_581bd51d_4_k_cu__Z4testv4cuda3std3__45__cpo3endE:
	.zero		1
	.type		_ZN34_INTERNAL_581bd51d_4_k_cu__Z4testv4cuda3std6ranges3__45__cpo3endE,@object
	.size		_ZN34_INTERNAL_581bd51d_4_k_cu__Z4testv4cuda3std6ranges3__45__cpo3endE,(_ZN34_INTERNAL_581bd51d_4_k_cu__Z4testv4cuda3std3__419piecewise_constructE - _ZN34_INTERNAL_581bd51d_4_k_cu__Z4testv4cuda3std6ranges3__45__cpo3endE)
_ZN34_INTERNAL_581bd51d_4_k_cu__Z4testv4cuda3std6ranges3__45__cpo3endE:
	.zero		1
	.type		_ZN34_INTERNAL_581bd51d_4_k_cu__Z4testv4cuda3std3__419piecewise_constructE,@object
	.size		_ZN34_INTERNAL_581bd51d_4_k_cu__Z4testv4cuda3std3__419piecewise_constructE,(_ZN34_INTERNAL_581bd51d_4_k_cu__Z4testv4cuda3std6ranges3__45__cpo5cdataE - _ZN34_INTERNAL_581bd51d_4_k_cu__Z4testv4cuda3std3__419piecewise_constructE)
_ZN34_INTERNAL_581bd51d_4_k_cu__Z4testv4cuda3std3__419piecewise_constructE:
	.zero		1
	.type		_ZN34_INTERNAL_581bd51d_4_k_cu__Z4testv4cuda3std6ranges3__45__cpo5cdataE,@object
	.size		_ZN34_INTERNAL_581bd51d_4_k_cu__Z4testv4cuda3std6ranges3__45__cpo5cdataE,(_ZN34_INTERNAL_581bd51d_4_k_cu__Z4testv6thrust24THRUST_300001_SM_1000_NS12placeholders2_8E - _ZN34_INTERNAL_581bd51d_4_k_cu__Z4testv4cuda3std6ranges3__45__cpo5cdataE)
_ZN34_INTERNAL_581bd51d_4_k_cu__Z4testv4cuda3std6ranges3__45__cpo5cdataE:
	.zero		1
	.type		_ZN34_INTERNAL_581bd51d_4_k_cu__Z4testv6thrust24THRUST_300001_SM_1000_NS12placeholders2_8E,@object
	.size		_ZN34_INTERNAL_581bd51d_4_k_cu__Z4testv6thrust24THRUST_300001_SM_1000_NS12placeholders2_8E,(_ZN34_INTERNAL_581bd51d_4_k_cu__Z4testv4cuda3std3__45__cpo4rendE - _ZN34_INTERNAL_581bd51d_4_k_cu__Z4testv6thrust24THRUST_300001_SM_1000_NS12placeholders2_8E)
_ZN34_INTERNAL_581bd51d_4_k_cu__Z4testv6thrust24THRUST_300001_SM_1000_NS12placeholders2_8E:
	.zero		1
	.type		_ZN34_INTERNAL_581bd51d_4_k_cu__Z4testv4cuda3std3__45__cpo4rendE,@object
	.size		_ZN34_INTERNAL_581bd51d_4_k_cu__Z4testv4cuda3std3__45__cpo4rendE,(_ZN34_INTERNAL_581bd51d_4_k_cu__Z4testv4cuda3std6ranges3__45__cpo9iter_swapE - _ZN34_INTERNAL_581bd51d_4_k_cu__Z4testv4cuda3std3__45__cpo4rendE)
_ZN34_INTERNAL_581bd51d_4_k_cu__Z4testv4cuda3std3__45__cpo4rendE:
	.zero		1
	.type		_ZN34_INTERNAL_581bd51d_4_k_cu__Z4testv4cuda3std6ranges3__45__cpo9iter_swapE,@object
	.size		_ZN34_INTERNAL_581bd51d_4_k_cu__Z4testv4cuda3std6ranges3__45__cpo9iter_swapE,(_ZN34_INTERNAL_581bd51d_4_k_cu__Z4testv4cuda3std3__48unexpectE - _ZN34_INTERNAL_581bd51d_4_k_cu__Z4testv4cuda3std6ranges3__45__cpo9iter_swapE)
_ZN34_INTERNAL_581bd51d_4_k_cu__Z4testv4cuda3std6ranges3__45__cpo9iter_swapE:
	.zero		1
	.type		_ZN34_INTERNAL_581bd51d_4_k_cu__Z4testv4cuda3std3__48unexpectE,@object
	.size		_ZN34_INTERNAL_581bd51d_4_k_cu__Z4testv4cuda3std3__48unexpectE,(_ZN34_INTERNAL_581bd51d_4_k_cu__Z4testv6thrust24THRUST_300001_SM_1000_NS6system6detail10sequential3seqE - _ZN34_INTERNAL_581bd51d_4_k_cu__Z4testv4cuda3std3__48unexpectE)
_ZN34_INTERNAL_581bd51d_4_k_cu__Z4testv4cuda3std3__48unexpectE:
	.zero		1
	.type		_ZN34_INTERNAL_581bd51d_4_k_cu__Z4testv6thrust24THRUST_300001_SM_1000_NS6system6detail10sequential3seqE,@object
	.size		_ZN34_INTERNAL_581bd51d_4_k_cu__Z4testv6thrust24THRUST_300001_SM_1000_NS6system6detail10sequential3seqE,(.L_29 - _ZN34_INTERNAL_581bd51d_4_k_cu__Z4testv6thrust24THRUST_300001_SM_1000_NS6system6detail10sequential3seqE)
_ZN34_INTERNAL_581bd51d_4_k_cu__Z4testv6thrust24THRUST_300001_SM_1000_NS6system6detail10sequential3seqE:
	.zero		1
.L_29:


//--------------------- .nv.constant0._ZN3cub18CUB_300001_SM_10006detail11scan_by_key21DeviceScanByKeyKernelINS2_10policy_hubIPiii9CustomMinE10Policy1000ES5_S5_S5_NS0_24ReduceByKeyScanTileStateIiiLb1EEE11CustomEqualS6_NS0_8NullTypeEjiiEEvT0_PT9_T1_T2_T3_iT4_T5_T6_T7_ --------------------------
	.section	.nv.constant0._ZN3cub18CUB_300001_SM_10006detail11scan_by_key21DeviceScanByKeyKernelINS2_10policy_hubIPiii9CustomMinE10Policy1000ES5_S5_S5_NS0_24ReduceByKeyScanTileStateIiiLb1EEE11CustomEqualS6_NS0_8NullTypeEjiiEEvT0_PT9_T1_T2_T3_iT4_T5_T6_T7_,"a",@progbits
	.sectionflags	@""
	.align	4
.nv.constant0._ZN3cub18CUB_300001_SM_10006detail11scan_by_key21DeviceScanByKeyKernelINS2_10policy_hubIPiii9CustomMinE10Policy1000ES5_S5_S5_NS0_24ReduceByKeyScanTileStateIiiLb1EEE11CustomEqualS6_NS0_8NullTypeEjiiEEvT0_PT9_T1_T2_T3_iT4_T5_T6_T7_:
	.zero		948


//--------------------- .nv.constant0._ZN3cub18CUB_300001_SM_10006detail11scan_by_key25DeviceScanByKeyInitKernelINS0_24ReduceByKeyScanTileStateIiiLb1EEEPijEEvT_T0_PN4cuda3std3__415iterator_traitsIS8_vE10value_typeET1_i --------------------------
	.section	.nv.constant0._ZN3cub18CUB_300001_SM_10006detail11scan_by_key25DeviceScanByKeyInitKernelINS0_24ReduceByKeyScanTileStateIiiLb1EEEPijEEvT_T0_PN4cuda3std3__415iterator_traitsIS8_vE10value_typeET1_i,"a",@progbits
	.sectionflags	@""
	.align	4
.nv.constant0._ZN3cub18CUB_300001_SM_10006detail11scan_by_key25DeviceScanByKeyInitKernelINS0_24ReduceByKeyScanTileStateIiiLb1EEEPijEEvT_T0_PN4cuda3std3__415iterator_traitsIS8_vE10value_typeET1_i:
	.zero		928


//--------------------- .nv.constant0._ZN3cub18CUB_300001_SM_10006detail11EmptyKernelIvEEvv --------------------------
	.section	.nv.constant0._ZN3cub18CUB_300001_SM_10006detail11EmptyKernelIvEEvv,"a",@progbits
	.sectionflags	@""
	.align	4
.nv.constant0._ZN3cub18CUB_300001_SM_10006detail11EmptyKernelIvEEvv:
	.zero		896


//--------------------- SYMBOLS --------------------------

	.type		.nv.reservedSmem.offset0,@object
	.size		.nv.reservedSmem.offset0,0x4
	.type		.nv.reservedSmem.cap,@object
	.size		.nv.reservedSmem.cap,0x4
